//
// Generated by NVIDIA NVVM Compiler
//
// Compiler Build ID: CL-36424714
// Cuda compilation tools, release 13.0, V13.0.88
// Based on NVVM 20.0.0
//

.version 9.0
.target sm_100
.address_size 64

	// .globl	_Z13computeNextXYPiS_S_S_S_S_S_S_S_S_S_S_ii
.extern .shared .align 16 .b8 shared_mem[];

.visible .entry _Z13computeNextXYPiS_S_S_S_S_S_S_S_S_S_S_ii(
	.param .u64 .ptr .align 1 _Z13computeNextXYPiS_S_S_S_S_S_S_S_S_S_S_ii_param_0,
	.param .u64 .ptr .align 1 _Z13computeNextXYPiS_S_S_S_S_S_S_S_S_S_S_ii_param_1,
	.param .u64 .ptr .align 1 _Z13computeNextXYPiS_S_S_S_S_S_S_S_S_S_S_ii_param_2,
	.param .u64 .ptr .align 1 _Z13computeNextXYPiS_S_S_S_S_S_S_S_S_S_S_ii_param_3,
	.param .u64 .ptr .align 1 _Z13computeNextXYPiS_S_S_S_S_S_S_S_S_S_S_ii_param_4,
	.param .u64 .ptr .align 1 _Z13computeNextXYPiS_S_S_S_S_S_S_S_S_S_S_ii_param_5,
	.param .u64 .ptr .align 1 _Z13computeNextXYPiS_S_S_S_S_S_S_S_S_S_S_ii_param_6,
	.param .u64 .ptr .align 1 _Z13computeNextXYPiS_S_S_S_S_S_S_S_S_S_S_ii_param_7,
	.param .u64 .ptr .align 1 _Z13computeNextXYPiS_S_S_S_S_S_S_S_S_S_S_ii_param_8,
	.param .u64 .ptr .align 1 _Z13computeNextXYPiS_S_S_S_S_S_S_S_S_S_S_ii_param_9,
	.param .u64 .ptr .align 1 _Z13computeNextXYPiS_S_S_S_S_S_S_S_S_S_S_ii_param_10,
	.param .u64 .ptr .align 1 _Z13computeNextXYPiS_S_S_S_S_S_S_S_S_S_S_ii_param_11,
	.param .u32 _Z13computeNextXYPiS_S_S_S_S_S_S_S_S_S_S_ii_param_12,
	.param .u32 _Z13computeNextXYPiS_S_S_S_S_S_S_S_S_S_S_ii_param_13
)
{
	.reg .pred 	%p<71>;
	.reg .b32 	%r<822>;
	.reg .b64 	%rd<85>;

	ld.param.u64 	%rd26, [_Z13computeNextXYPiS_S_S_S_S_S_S_S_S_S_S_ii_param_0];
	ld.param.u64 	%rd27, [_Z13computeNextXYPiS_S_S_S_S_S_S_S_S_S_S_ii_param_1];
	ld.param.u64 	%rd28, [_Z13computeNextXYPiS_S_S_S_S_S_S_S_S_S_S_ii_param_2];
	ld.param.u64 	%rd29, [_Z13computeNextXYPiS_S_S_S_S_S_S_S_S_S_S_ii_param_3];
	ld.param.u32 	%r63, [_Z13computeNextXYPiS_S_S_S_S_S_S_S_S_S_S_ii_param_12];
	ld.param.u32 	%r64, [_Z13computeNextXYPiS_S_S_S_S_S_S_S_S_S_S_ii_param_13];
	cvta.to.global.u64 	%rd1, %rd28;
	cvta.to.global.u64 	%rd2, %rd26;
	cvta.to.global.u64 	%rd3, %rd29;
	cvta.to.global.u64 	%rd4, %rd27;
	shl.b32 	%r1, %r63, 2;
	mov.u32 	%r2, %tid.x;
	setp.lt.s32 	%p1, %r64, 1;
	@%p1 bra 	$L__BB0_123;
	ld.param.u64 	%rd82, [_Z13computeNextXYPiS_S_S_S_S_S_S_S_S_S_S_ii_param_11];
	ld.param.u64 	%rd81, [_Z13computeNextXYPiS_S_S_S_S_S_S_S_S_S_S_ii_param_10];
	ld.param.u64 	%rd80, [_Z13computeNextXYPiS_S_S_S_S_S_S_S_S_S_S_ii_param_9];
	ld.param.u64 	%rd79, [_Z13computeNextXYPiS_S_S_S_S_S_S_S_S_S_S_ii_param_8];
	ld.param.u64 	%rd78, [_Z13computeNextXYPiS_S_S_S_S_S_S_S_S_S_S_ii_param_7];
	ld.param.u64 	%rd76, [_Z13computeNextXYPiS_S_S_S_S_S_S_S_S_S_S_ii_param_5];
	ld.param.u64 	%rd75, [_Z13computeNextXYPiS_S_S_S_S_S_S_S_S_S_S_ii_param_4];
	shl.b32 	%r66, %r1, 2;
	mov.u32 	%r67, shared_mem;
	add.s32 	%r3, %r67, %r66;
	add.s32 	%r4, %r3, %r66;
	shl.b32 	%r5, %r63, 1;
	cvta.to.global.u64 	%rd30, %rd76;
	cvta.to.global.u64 	%rd31, %rd80;
	cvta.to.global.u64 	%rd32, %rd78;
	cvta.to.global.u64 	%rd33, %rd82;
	cvta.to.global.u64 	%rd34, %rd75;
	cvta.to.global.u64 	%rd35, %rd79;
	cvta.to.global.u64 	%rd36, %rd81;
	shl.b32 	%r68, %r2, 2;
	add.s32 	%r6, %r67, %r68;
	add.s32 	%r7, %r3, %r68;
	add.s32 	%r8, %r4, %r68;
	add.s32 	%r69, %r1, %r2;
	add.s32 	%r9, %r8, %r66;
	shl.b32 	%r10, %r63, 4;
	mad.lo.s32 	%r11, %r63, -3, %r69;
	add.s32 	%r12, %r5, -1;
	sub.s32 	%r70, %r2, %r63;
	mul.wide.s32 	%rd37, %r70, 4;
	add.s64 	%rd5, %rd30, %rd37;
	add.s64 	%rd6, %rd31, %rd37;
	add.s64 	%rd7, %rd32, %rd37;
	add.s64 	%rd8, %rd33, %rd37;
	mul.wide.u32 	%rd38, %r2, 4;
	add.s64 	%rd9, %rd34, %rd38;
	add.s64 	%rd10, %rd35, %rd38;
	add.s64 	%rd11, %rd36, %rd38;
	max.s32 	%r71, %r12, 1;
	sub.s32 	%r13, %r12, %r63;
	and.b32  	%r14, %r63, 7;
	and.b32  	%r15, %r63, 3;
	and.b32  	%r16, %r63, -8;
	and.b32  	%r17, %r63, 1;
	and.b32  	%r18, %r71, 3;
	and.b32  	%r19, %r71, 2147483644;
	shl.b32 	%r72, %r63, 5;
	or.b32  	%r20, %r72, 16;
	mov.b32 	%r802, 0;
$L__BB0_2:
	setp.ge.s32 	%p2, %r2, %r1;
	@%p2 bra 	$L__BB0_4;
	mov.b32 	%r73, 0;
	st.shared.u32 	[%r6], %r73;
	st.shared.u32 	[%r7], %r73;
	st.shared.u32 	[%r8], %r73;
	st.shared.u32 	[%r9], %r73;
	add.s32 	%r74, %r9, %r10;
	st.shared.u32 	[%r74], %r73;
$L__BB0_4:
	setp.ge.s32 	%p3, %r2, %r63;
	bar.sync 	0;
	@%p3 bra 	$L__BB0_16;
	setp.lt.u32 	%p4, %r13, 7;
	mul.wide.u32 	%rd39, %r2, 4;
	add.s64 	%rd40, %rd2, %rd39;
	ld.global.u32 	%r22, [%rd40];
	add.s64 	%rd41, %rd1, %rd39;
	ld.global.u32 	%r23, [%rd41];
	mov.b32 	%r806, 0;
	@%p4 bra 	$L__BB0_8;
	and.b32  	%r76, %r63, -8;
	neg.s32 	%r804, %r76;
	add.s64 	%rd84, %rd2, 16;
	add.s64 	%rd83, %rd1, 16;
	mov.u32 	%r803, %r6;
$L__BB0_7:
	.pragma "nounroll";
	ld.global.u32 	%r77, [%rd84+-16];
	mul.lo.s32 	%r78, %r77, %r22;
	atom.shared.add.u32 	%r79, [%r803], %r78;
	add.s32 	%r80, %r803, %r10;
	ld.global.u32 	%r81, [%rd83+-16];
	mul.lo.s32 	%r82, %r81, %r23;
	atom.shared.add.u32 	%r83, [%r80], %r82;
	add.s32 	%r84, %r803, %r20;
	mul.lo.s32 	%r85, %r22, %r81;
	atom.shared.add.u32 	%r86, [%r84+-16], %r85;
	ld.global.u32 	%r87, [%rd84+-12];
	mul.lo.s32 	%r88, %r87, %r22;
	atom.shared.add.u32 	%r89, [%r803+4], %r88;
	ld.global.u32 	%r90, [%rd83+-12];
	mul.lo.s32 	%r91, %r90, %r23;
	atom.shared.add.u32 	%r92, [%r80+4], %r91;
	mul.lo.s32 	%r93, %r22, %r90;
	atom.shared.add.u32 	%r94, [%r84+-12], %r93;
	ld.global.u32 	%r95, [%rd84+-8];
	mul.lo.s32 	%r96, %r95, %r22;
	atom.shared.add.u32 	%r97, [%r803+8], %r96;
	ld.global.u32 	%r98, [%rd83+-8];
	mul.lo.s32 	%r99, %r98, %r23;
	atom.shared.add.u32 	%r100, [%r80+8], %r99;
	mul.lo.s32 	%r101, %r22, %r98;
	atom.shared.add.u32 	%r102, [%r84+-8], %r101;
	ld.global.u32 	%r103, [%rd84+-4];
	mul.lo.s32 	%r104, %r103, %r22;
	atom.shared.add.u32 	%r105, [%r803+12], %r104;
	ld.global.u32 	%r106, [%rd83+-4];
	mul.lo.s32 	%r107, %r106, %r23;
	atom.shared.add.u32 	%r108, [%r80+12], %r107;
	mul.lo.s32 	%r109, %r22, %r106;
	atom.shared.add.u32 	%r110, [%r84+-4], %r109;
	ld.global.u32 	%r111, [%rd84];
	mul.lo.s32 	%r112, %r111, %r22;
	atom.shared.add.u32 	%r113, [%r803+16], %r112;
	ld.global.u32 	%r114, [%rd83];
	mul.lo.s32 	%r115, %r114, %r23;
	atom.shared.add.u32 	%r116, [%r80+16], %r115;
	mul.lo.s32 	%r117, %r22, %r114;
	atom.shared.add.u32 	%r118, [%r84], %r117;
	ld.global.u32 	%r119, [%rd84+4];
	mul.lo.s32 	%r120, %r119, %r22;
	atom.shared.add.u32 	%r121, [%r803+20], %r120;
	ld.global.u32 	%r122, [%rd83+4];
	mul.lo.s32 	%r123, %r122, %r23;
	atom.shared.add.u32 	%r124, [%r80+20], %r123;
	mul.lo.s32 	%r125, %r22, %r122;
	atom.shared.add.u32 	%r126, [%r84+4], %r125;
	ld.global.u32 	%r127, [%rd84+8];
	mul.lo.s32 	%r128, %r127, %r22;
	atom.shared.add.u32 	%r129, [%r803+24], %r128;
	ld.global.u32 	%r130, [%rd83+8];
	mul.lo.s32 	%r131, %r130, %r23;
	atom.shared.add.u32 	%r132, [%r80+24], %r131;
	mul.lo.s32 	%r133, %r22, %r130;
	atom.shared.add.u32 	%r134, [%r84+8], %r133;
	ld.global.u32 	%r135, [%rd84+12];
	mul.lo.s32 	%r136, %r135, %r22;
	atom.shared.add.u32 	%r137, [%r803+28], %r136;
	ld.global.u32 	%r138, [%rd83+12];
	mul.lo.s32 	%r139, %r138, %r23;
	atom.shared.add.u32 	%r140, [%r80+28], %r139;
	mul.lo.s32 	%r141, %r22, %r138;
	atom.shared.add.u32 	%r142, [%r84+12], %r141;
	add.s64 	%rd84, %rd84, 32;
	add.s64 	%rd83, %rd83, 32;
	add.s32 	%r804, %r804, 8;
	add.s32 	%r803, %r803, 32;
	setp.ne.s32 	%p5, %r804, 0;
	mov.u32 	%r806, %r16;
	@%p5 bra 	$L__BB0_7;
$L__BB0_8:
	setp.eq.s32 	%p6, %r14, 0;
	@%p6 bra 	$L__BB0_16;
	add.s32 	%r143, %r14, -1;
	setp.lt.u32 	%p7, %r143, 3;
	@%p7 bra 	$L__BB0_11;
	shl.b32 	%r144, %r806, 2;
	add.s32 	%r145, %r6, %r144;
	mul.wide.u32 	%rd42, %r806, 4;
	add.s64 	%rd43, %rd2, %rd42;
	ld.global.u32 	%r146, [%rd43];
	mul.lo.s32 	%r147, %r146, %r22;
	atom.shared.add.u32 	%r148, [%r145], %r147;
	add.s32 	%r149, %r7, %r144;
	add.s64 	%rd44, %rd1, %rd42;
	ld.global.u32 	%r150, [%rd44];
	mul.lo.s32 	%r151, %r150, %r23;
	atom.shared.add.u32 	%r152, [%r149], %r151;
	add.s32 	%r153, %r8, %r144;
	mul.lo.s32 	%r154, %r22, %r150;
	atom.shared.add.u32 	%r155, [%r153], %r154;
	ld.global.u32 	%r156, [%rd43+4];
	mul.lo.s32 	%r157, %r156, %r22;
	atom.shared.add.u32 	%r158, [%r145+4], %r157;
	ld.global.u32 	%r159, [%rd44+4];
	mul.lo.s32 	%r160, %r159, %r23;
	atom.shared.add.u32 	%r161, [%r149+4], %r160;
	mul.lo.s32 	%r162, %r22, %r159;
	atom.shared.add.u32 	%r163, [%r153+4], %r162;
	ld.global.u32 	%r164, [%rd43+8];
	mul.lo.s32 	%r165, %r164, %r22;
	atom.shared.add.u32 	%r166, [%r145+8], %r165;
	ld.global.u32 	%r167, [%rd44+8];
	mul.lo.s32 	%r168, %r167, %r23;
	atom.shared.add.u32 	%r169, [%r149+8], %r168;
	mul.lo.s32 	%r170, %r22, %r167;
	atom.shared.add.u32 	%r171, [%r153+8], %r170;
	ld.global.u32 	%r172, [%rd43+12];
	mul.lo.s32 	%r173, %r172, %r22;
	atom.shared.add.u32 	%r174, [%r145+12], %r173;
	ld.global.u32 	%r175, [%rd44+12];
	mul.lo.s32 	%r176, %r175, %r23;
	atom.shared.add.u32 	%r177, [%r149+12], %r176;
	mul.lo.s32 	%r178, %r22, %r175;
	atom.shared.add.u32 	%r179, [%r153+12], %r178;
	add.s32 	%r806, %r806, 4;
$L__BB0_11:
	setp.eq.s32 	%p8, %r15, 0;
	@%p8 bra 	$L__BB0_16;
	setp.eq.s32 	%p9, %r15, 1;
	@%p9 bra 	$L__BB0_14;
	shl.b32 	%r180, %r806, 2;
	add.s32 	%r181, %r6, %r180;
	mul.wide.u32 	%rd45, %r806, 4;
	add.s64 	%rd46, %rd2, %rd45;
	ld.global.u32 	%r182, [%rd46];
	mul.lo.s32 	%r183, %r182, %r22;
	atom.shared.add.u32 	%r184, [%r181], %r183;
	add.s32 	%r185, %r7, %r180;
	add.s64 	%rd47, %rd1, %rd45;
	ld.global.u32 	%r186, [%rd47];
	mul.lo.s32 	%r187, %r186, %r23;
	atom.shared.add.u32 	%r188, [%r185], %r187;
	add.s32 	%r189, %r8, %r180;
	mul.lo.s32 	%r190, %r22, %r186;
	atom.shared.add.u32 	%r191, [%r189], %r190;
	ld.global.u32 	%r192, [%rd46+4];
	mul.lo.s32 	%r193, %r192, %r22;
	atom.shared.add.u32 	%r194, [%r181+4], %r193;
	ld.global.u32 	%r195, [%rd47+4];
	mul.lo.s32 	%r196, %r195, %r23;
	atom.shared.add.u32 	%r197, [%r185+4], %r196;
	mul.lo.s32 	%r198, %r22, %r195;
	atom.shared.add.u32 	%r199, [%r189+4], %r198;
	add.s32 	%r806, %r806, 2;
$L__BB0_14:
	setp.eq.s32 	%p10, %r17, 0;
	@%p10 bra 	$L__BB0_16;
	shl.b32 	%r200, %r806, 2;
	add.s32 	%r201, %r6, %r200;
	mul.wide.u32 	%rd48, %r806, 4;
	add.s64 	%rd49, %rd2, %rd48;
	ld.global.u32 	%r202, [%rd49];
	mul.lo.s32 	%r203, %r202, %r22;
	atom.shared.add.u32 	%r204, [%r201], %r203;
	add.s32 	%r205, %r7, %r200;
	add.s64 	%rd50, %rd1, %rd48;
	ld.global.u32 	%r206, [%rd50];
	mul.lo.s32 	%r207, %r206, %r23;
	atom.shared.add.u32 	%r208, [%r205], %r207;
	add.s32 	%r209, %r8, %r200;
	mul.lo.s32 	%r210, %r22, %r206;
	atom.shared.add.u32 	%r211, [%r209], %r210;
$L__BB0_16:
	setp.ge.s32 	%p11, %r2, %r63;
	bar.sync 	0;
	@%p11 bra 	$L__BB0_28;
	setp.lt.u32 	%p12, %r13, 7;
	mul.wide.u32 	%rd51, %r2, 4;
	add.s64 	%rd52, %rd4, %rd51;
	ld.global.u32 	%r34, [%rd52];
	add.s64 	%rd53, %rd3, %rd51;
	ld.global.u32 	%r35, [%rd53];
	mov.b32 	%r810, 0;
	@%p12 bra 	$L__BB0_20;
	mov.b32 	%r808, 0;
$L__BB0_19:
	.pragma "nounroll";
	add.s32 	%r214, %r11, %r808;
	shl.b32 	%r215, %r214, 2;
	mov.u32 	%r216, shared_mem;
	add.s32 	%r217, %r216, %r215;
	mul.wide.u32 	%rd54, %r808, 4;
	add.s64 	%rd55, %rd4, %rd54;
	ld.global.u32 	%r218, [%rd55];
	mul.lo.s32 	%r219, %r218, %r34;
	atom.shared.add.u32 	%r220, [%r217], %r219;
	add.s32 	%r221, %r3, %r215;
	add.s64 	%rd56, %rd3, %rd54;
	ld.global.u32 	%r222, [%rd56];
	mul.lo.s32 	%r223, %r222, %r35;
	atom.shared.add.u32 	%r224, [%r221], %r223;
	add.s32 	%r225, %r4, %r215;
	mul.lo.s32 	%r226, %r34, %r222;
	atom.shared.add.u32 	%r227, [%r225], %r226;
	ld.global.u32 	%r228, [%rd55+4];
	mul.lo.s32 	%r229, %r228, %r34;
	atom.shared.add.u32 	%r230, [%r217+4], %r229;
	ld.global.u32 	%r231, [%rd56+4];
	mul.lo.s32 	%r232, %r231, %r35;
	atom.shared.add.u32 	%r233, [%r221+4], %r232;
	mul.lo.s32 	%r234, %r34, %r231;
	atom.shared.add.u32 	%r235, [%r225+4], %r234;
	ld.global.u32 	%r236, [%rd55+8];
	mul.lo.s32 	%r237, %r236, %r34;
	atom.shared.add.u32 	%r238, [%r217+8], %r237;
	ld.global.u32 	%r239, [%rd56+8];
	mul.lo.s32 	%r240, %r239, %r35;
	atom.shared.add.u32 	%r241, [%r221+8], %r240;
	mul.lo.s32 	%r242, %r34, %r239;
	atom.shared.add.u32 	%r243, [%r225+8], %r242;
	ld.global.u32 	%r244, [%rd55+12];
	mul.lo.s32 	%r245, %r244, %r34;
	atom.shared.add.u32 	%r246, [%r217+12], %r245;
	ld.global.u32 	%r247, [%rd56+12];
	mul.lo.s32 	%r248, %r247, %r35;
	atom.shared.add.u32 	%r249, [%r221+12], %r248;
	mul.lo.s32 	%r250, %r34, %r247;
	atom.shared.add.u32 	%r251, [%r225+12], %r250;
	ld.global.u32 	%r252, [%rd55+16];
	mul.lo.s32 	%r253, %r252, %r34;
	atom.shared.add.u32 	%r254, [%r217+16], %r253;
	ld.global.u32 	%r255, [%rd56+16];
	mul.lo.s32 	%r256, %r255, %r35;
	atom.shared.add.u32 	%r257, [%r221+16], %r256;
	mul.lo.s32 	%r258, %r34, %r255;
	atom.shared.add.u32 	%r259, [%r225+16], %r258;
	ld.global.u32 	%r260, [%rd55+20];
	mul.lo.s32 	%r261, %r260, %r34;
	atom.shared.add.u32 	%r262, [%r217+20], %r261;
	ld.global.u32 	%r263, [%rd56+20];
	mul.lo.s32 	%r264, %r263, %r35;
	atom.shared.add.u32 	%r265, [%r221+20], %r264;
	mul.lo.s32 	%r266, %r34, %r263;
	atom.shared.add.u32 	%r267, [%r225+20], %r266;
	ld.global.u32 	%r268, [%rd55+24];
	mul.lo.s32 	%r269, %r268, %r34;
	atom.shared.add.u32 	%r270, [%r217+24], %r269;
	ld.global.u32 	%r271, [%rd56+24];
	mul.lo.s32 	%r272, %r271, %r35;
	atom.shared.add.u32 	%r273, [%r221+24], %r272;
	mul.lo.s32 	%r274, %r34, %r271;
	atom.shared.add.u32 	%r275, [%r225+24], %r274;
	ld.global.u32 	%r276, [%rd55+28];
	mul.lo.s32 	%r277, %r276, %r34;
	atom.shared.add.u32 	%r278, [%r217+28], %r277;
	ld.global.u32 	%r279, [%rd56+28];
	mul.lo.s32 	%r280, %r279, %r35;
	atom.shared.add.u32 	%r281, [%r221+28], %r280;
	mul.lo.s32 	%r282, %r34, %r279;
	atom.shared.add.u32 	%r283, [%r225+28], %r282;
	add.s32 	%r808, %r808, 8;
	setp.ne.s32 	%p13, %r808, %r16;
	mov.u32 	%r810, %r16;
	@%p13 bra 	$L__BB0_19;
$L__BB0_20:
	setp.eq.s32 	%p14, %r14, 0;
	@%p14 bra 	$L__BB0_28;
	add.s32 	%r284, %r14, -1;
	setp.lt.u32 	%p15, %r284, 3;
	@%p15 bra 	$L__BB0_23;
	add.s32 	%r285, %r11, %r810;
	shl.b32 	%r286, %r285, 2;
	mov.u32 	%r287, shared_mem;
	add.s32 	%r288, %r287, %r286;
	mul.wide.u32 	%rd57, %r810, 4;
	add.s64 	%rd58, %rd4, %rd57;
	ld.global.u32 	%r289, [%rd58];
	mul.lo.s32 	%r290, %r289, %r34;
	atom.shared.add.u32 	%r291, [%r288], %r290;
	add.s32 	%r292, %r3, %r286;
	add.s64 	%rd59, %rd3, %rd57;
	ld.global.u32 	%r293, [%rd59];
	mul.lo.s32 	%r294, %r293, %r35;
	atom.shared.add.u32 	%r295, [%r292], %r294;
	add.s32 	%r296, %r4, %r286;
	mul.lo.s32 	%r297, %r34, %r293;
	atom.shared.add.u32 	%r298, [%r296], %r297;
	ld.global.u32 	%r299, [%rd58+4];
	mul.lo.s32 	%r300, %r299, %r34;
	atom.shared.add.u32 	%r301, [%r288+4], %r300;
	ld.global.u32 	%r302, [%rd59+4];
	mul.lo.s32 	%r303, %r302, %r35;
	atom.shared.add.u32 	%r304, [%r292+4], %r303;
	mul.lo.s32 	%r305, %r34, %r302;
	atom.shared.add.u32 	%r306, [%r296+4], %r305;
	ld.global.u32 	%r307, [%rd58+8];
	mul.lo.s32 	%r308, %r307, %r34;
	atom.shared.add.u32 	%r309, [%r288+8], %r308;
	ld.global.u32 	%r310, [%rd59+8];
	mul.lo.s32 	%r311, %r310, %r35;
	atom.shared.add.u32 	%r312, [%r292+8], %r311;
	mul.lo.s32 	%r313, %r34, %r310;
	atom.shared.add.u32 	%r314, [%r296+8], %r313;
	ld.global.u32 	%r315, [%rd58+12];
	mul.lo.s32 	%r316, %r315, %r34;
	atom.shared.add.u32 	%r317, [%r288+12], %r316;
	ld.global.u32 	%r318, [%rd59+12];
	mul.lo.s32 	%r319, %r318, %r35;
	atom.shared.add.u32 	%r320, [%r292+12], %r319;
	mul.lo.s32 	%r321, %r34, %r318;
	atom.shared.add.u32 	%r322, [%r296+12], %r321;
	add.s32 	%r810, %r810, 4;
$L__BB0_23:
	setp.eq.s32 	%p16, %r15, 0;
	@%p16 bra 	$L__BB0_28;
	setp.eq.s32 	%p17, %r15, 1;
	@%p17 bra 	$L__BB0_26;
	add.s32 	%r323, %r11, %r810;
	shl.b32 	%r324, %r323, 2;
	mov.u32 	%r325, shared_mem;
	add.s32 	%r326, %r325, %r324;
	mul.wide.u32 	%rd60, %r810, 4;
	add.s64 	%rd61, %rd4, %rd60;
	ld.global.u32 	%r327, [%rd61];
	mul.lo.s32 	%r328, %r327, %r34;
	atom.shared.add.u32 	%r329, [%r326], %r328;
	add.s32 	%r330, %r3, %r324;
	add.s64 	%rd62, %rd3, %rd60;
	ld.global.u32 	%r331, [%rd62];
	mul.lo.s32 	%r332, %r331, %r35;
	atom.shared.add.u32 	%r333, [%r330], %r332;
	add.s32 	%r334, %r4, %r324;
	mul.lo.s32 	%r335, %r34, %r331;
	atom.shared.add.u32 	%r336, [%r334], %r335;
	ld.global.u32 	%r337, [%rd61+4];
	mul.lo.s32 	%r338, %r337, %r34;
	atom.shared.add.u32 	%r339, [%r326+4], %r338;
	ld.global.u32 	%r340, [%rd62+4];
	mul.lo.s32 	%r341, %r340, %r35;
	atom.shared.add.u32 	%r342, [%r330+4], %r341;
	mul.lo.s32 	%r343, %r34, %r340;
	atom.shared.add.u32 	%r344, [%r334+4], %r343;
	add.s32 	%r810, %r810, 2;
$L__BB0_26:
	setp.eq.s32 	%p18, %r17, 0;
	@%p18 bra 	$L__BB0_28;
	add.s32 	%r345, %r11, %r810;
	shl.b32 	%r346, %r345, 2;
	mov.u32 	%r347, shared_mem;
	add.s32 	%r348, %r347, %r346;
	mul.wide.u32 	%rd63, %r810, 4;
	add.s64 	%rd64, %rd4, %rd63;
	ld.global.u32 	%r349, [%rd64];
	mul.lo.s32 	%r350, %r349, %r34;
	atom.shared.add.u32 	%r351, [%r348], %r350;
	add.s32 	%r352, %r3, %r346;
	add.s64 	%rd65, %rd3, %rd63;
	ld.global.u32 	%r353, [%rd65];
	mul.lo.s32 	%r354, %r353, %r35;
	atom.shared.add.u32 	%r355, [%r352], %r354;
	add.s32 	%r356, %r4, %r346;
	mul.lo.s32 	%r357, %r34, %r353;
	atom.shared.add.u32 	%r358, [%r356], %r357;
$L__BB0_28:
	setp.lt.s32 	%p19, %r63, 1;
	bar.sync 	0;
	@%p19 bra 	$L__BB0_34;
	setp.lt.s32 	%p20, %r12, 4;
	mov.b32 	%r813, 0;
	@%p20 bra 	$L__BB0_32;
	mov.b32 	%r812, 0;
$L__BB0_31:
	shl.b32 	%r361, %r812, 2;
	mov.u32 	%r362, shared_mem;
	add.s32 	%r363, %r362, %r361;
	ld.shared.u32 	%r364, [%r363];
	mul.hi.s32 	%r365, %r364, 1759218605;
	shr.u32 	%r366, %r365, 31;
	shr.s32 	%r367, %r365, 12;
	add.s32 	%r368, %r367, %r366;
	mul.lo.s32 	%r369, %r368, 10000;
	sub.s32 	%r370, %r364, %r369;
	atom.shared.add.u32 	%r371, [%r363+4], %r368;
	ld.shared.u32 	%r372, [%r363+4];
	mul.hi.s32 	%r373, %r372, 1759218605;
	shr.u32 	%r374, %r373, 31;
	shr.s32 	%r375, %r373, 12;
	add.s32 	%r376, %r375, %r374;
	mul.lo.s32 	%r377, %r376, 10000;
	sub.s32 	%r378, %r372, %r377;
	atom.shared.add.u32 	%r379, [%r363+8], %r376;
	ld.shared.u32 	%r380, [%r363+8];
	mul.hi.s32 	%r381, %r380, 1759218605;
	shr.u32 	%r382, %r381, 31;
	shr.s32 	%r383, %r381, 12;
	add.s32 	%r384, %r383, %r382;
	mul.lo.s32 	%r385, %r384, 10000;
	sub.s32 	%r386, %r380, %r385;
	atom.shared.add.u32 	%r387, [%r363+12], %r384;
	ld.shared.u32 	%r388, [%r363+12];
	mul.hi.s32 	%r389, %r388, 1759218605;
	shr.u32 	%r390, %r389, 31;
	shr.s32 	%r391, %r389, 12;
	add.s32 	%r392, %r391, %r390;
	mul.lo.s32 	%r393, %r392, 10000;
	sub.s32 	%r394, %r388, %r393;
	st.shared.v4.u32 	[%r363], {%r370, %r378, %r386, %r394};
	add.s32 	%r812, %r812, 4;
	atom.shared.add.u32 	%r395, [%r363+16], %r392;
	setp.ne.s32 	%p21, %r812, %r19;
	mov.u32 	%r813, %r19;
	@%p21 bra 	$L__BB0_31;
$L__BB0_32:
	setp.eq.s32 	%p22, %r18, 1;
	shl.b32 	%r396, %r813, 2;
	mov.u32 	%r397, shared_mem;
	add.s32 	%r46, %r397, %r396;
	ld.shared.u32 	%r398, [%r46];
	mul.hi.s32 	%r399, %r398, 1759218605;
	shr.u32 	%r400, %r399, 31;
	shr.s32 	%r401, %r399, 12;
	add.s32 	%r402, %r401, %r400;
	mul.lo.s32 	%r403, %r402, 10000;
	sub.s32 	%r404, %r398, %r403;
	st.shared.u32 	[%r46], %r404;
	atom.shared.add.u32 	%r405, [%r46+4], %r402;
	@%p22 bra 	$L__BB0_34;
	ld.shared.u32 	%r406, [%r46+4];
	mul.hi.s32 	%r407, %r406, 1759218605;
	shr.u32 	%r408, %r407, 31;
	shr.s32 	%r409, %r407, 12;
	add.s32 	%r410, %r409, %r408;
	mul.lo.s32 	%r411, %r410, 10000;
	sub.s32 	%r412, %r406, %r411;
	st.shared.u32 	[%r46+4], %r412;
	atom.shared.add.u32 	%r413, [%r46+8], %r410;
	ld.shared.u32 	%r414, [%r46+8];
	mul.hi.s32 	%r415, %r414, 1759218605;
	shr.u32 	%r416, %r415, 31;
	shr.s32 	%r417, %r415, 12;
	add.s32 	%r418, %r417, %r416;
	mul.lo.s32 	%r419, %r418, 10000;
	sub.s32 	%r420, %r414, %r419;
	st.shared.u32 	[%r46+8], %r420;
	atom.shared.add.u32 	%r421, [%r46+12], %r418;
$L__BB0_34:
	setp.lt.s32 	%p23, %r63, 1;
	bar.sync 	0;
	@%p23 bra 	$L__BB0_40;
	setp.lt.s32 	%p24, %r12, 4;
	mov.b32 	%r815, 0;
	@%p24 bra 	$L__BB0_38;
	mov.b32 	%r814, 0;
$L__BB0_37:
	shl.b32 	%r424, %r814, 2;
	add.s32 	%r425, %r3, %r424;
	ld.shared.u32 	%r426, [%r425];
	mul.hi.s32 	%r427, %r426, 1759218605;
	shr.u32 	%r428, %r427, 31;
	shr.s32 	%r429, %r427, 12;
	add.s32 	%r430, %r429, %r428;
	mul.lo.s32 	%r431, %r430, 10000;
	sub.s32 	%r432, %r426, %r431;
	atom.shared.add.u32 	%r433, [%r425+4], %r430;
	ld.shared.u32 	%r434, [%r425+4];
	mul.hi.s32 	%r435, %r434, 1759218605;
	shr.u32 	%r436, %r435, 31;
	shr.s32 	%r437, %r435, 12;
	add.s32 	%r438, %r437, %r436;
	mul.lo.s32 	%r439, %r438, 10000;
	sub.s32 	%r440, %r434, %r439;
	atom.shared.add.u32 	%r441, [%r425+8], %r438;
	ld.shared.u32 	%r442, [%r425+8];
	mul.hi.s32 	%r443, %r442, 1759218605;
	shr.u32 	%r444, %r443, 31;
	shr.s32 	%r445, %r443, 12;
	add.s32 	%r446, %r445, %r444;
	mul.lo.s32 	%r447, %r446, 10000;
	sub.s32 	%r448, %r442, %r447;
	atom.shared.add.u32 	%r449, [%r425+12], %r446;
	ld.shared.u32 	%r450, [%r425+12];
	mul.hi.s32 	%r451, %r450, 1759218605;
	shr.u32 	%r452, %r451, 31;
	shr.s32 	%r453, %r451, 12;
	add.s32 	%r454, %r453, %r452;
	mul.lo.s32 	%r455, %r454, 10000;
	sub.s32 	%r456, %r450, %r455;
	st.shared.v4.u32 	[%r425], {%r432, %r440, %r448, %r456};
	add.s32 	%r814, %r814, 4;
	atom.shared.add.u32 	%r457, [%r425+16], %r454;
	setp.ne.s32 	%p25, %r814, %r19;
	mov.u32 	%r815, %r19;
	@%p25 bra 	$L__BB0_37;
$L__BB0_38:
	setp.eq.s32 	%p26, %r18, 1;
	shl.b32 	%r458, %r815, 2;
	add.s32 	%r50, %r3, %r458;
	ld.shared.u32 	%r459, [%r50];
	mul.hi.s32 	%r460, %r459, 1759218605;
	shr.u32 	%r461, %r460, 31;
	shr.s32 	%r462, %r460, 12;
	add.s32 	%r463, %r462, %r461;
	mul.lo.s32 	%r464, %r463, 10000;
	sub.s32 	%r465, %r459, %r464;
	st.shared.u32 	[%r50], %r465;
	atom.shared.add.u32 	%r466, [%r50+4], %r463;
	@%p26 bra 	$L__BB0_40;
	ld.shared.u32 	%r467, [%r50+4];
	mul.hi.s32 	%r468, %r467, 1759218605;
	shr.u32 	%r469, %r468, 31;
	shr.s32 	%r470, %r468, 12;
	add.s32 	%r471, %r470, %r469;
	mul.lo.s32 	%r472, %r471, 10000;
	sub.s32 	%r473, %r467, %r472;
	st.shared.u32 	[%r50+4], %r473;
	atom.shared.add.u32 	%r474, [%r50+8], %r471;
	ld.shared.u32 	%r475, [%r50+8];
	mul.hi.s32 	%r476, %r475, 1759218605;
	shr.u32 	%r477, %r476, 31;
	shr.s32 	%r478, %r476, 12;
	add.s32 	%r479, %r478, %r477;
	mul.lo.s32 	%r480, %r479, 10000;
	sub.s32 	%r481, %r475, %r480;
	st.shared.u32 	[%r50+8], %r481;
	atom.shared.add.u32 	%r482, [%r50+12], %r479;
$L__BB0_40:
	setp.lt.s32 	%p27, %r63, 1;
	bar.sync 	0;
	@%p27 bra 	$L__BB0_46;
	setp.lt.s32 	%p28, %r12, 4;
	mov.b32 	%r817, 0;
	@%p28 bra 	$L__BB0_44;
	mov.b32 	%r816, 0;
$L__BB0_43:
	shl.b32 	%r485, %r816, 2;
	add.s32 	%r486, %r4, %r485;
	ld.shared.u32 	%r487, [%r486];
	mul.hi.s32 	%r488, %r487, 1759218605;
	shr.u32 	%r489, %r488, 31;
	shr.s32 	%r490, %r488, 12;
	add.s32 	%r491, %r490, %r489;
	mul.lo.s32 	%r492, %r491, 10000;
	sub.s32 	%r493, %r487, %r492;
	atom.shared.add.u32 	%r494, [%r486+4], %r491;
	ld.shared.u32 	%r495, [%r486+4];
	mul.hi.s32 	%r496, %r495, 1759218605;
	shr.u32 	%r497, %r496, 31;
	shr.s32 	%r498, %r496, 12;
	add.s32 	%r499, %r498, %r497;
	mul.lo.s32 	%r500, %r499, 10000;
	sub.s32 	%r501, %r495, %r500;
	atom.shared.add.u32 	%r502, [%r486+8], %r499;
	ld.shared.u32 	%r503, [%r486+8];
	mul.hi.s32 	%r504, %r503, 1759218605;
	shr.u32 	%r505, %r504, 31;
	shr.s32 	%r506, %r504, 12;
	add.s32 	%r507, %r506, %r505;
	mul.lo.s32 	%r508, %r507, 10000;
	sub.s32 	%r509, %r503, %r508;
	atom.shared.add.u32 	%r510, [%r486+12], %r507;
	ld.shared.u32 	%r511, [%r486+12];
	mul.hi.s32 	%r512, %r511, 1759218605;
	shr.u32 	%r513, %r512, 31;
	shr.s32 	%r514, %r512, 12;
	add.s32 	%r515, %r514, %r513;
	mul.lo.s32 	%r516, %r515, 10000;
	sub.s32 	%r517, %r511, %r516;
	st.shared.v4.u32 	[%r486], {%r493, %r501, %r509, %r517};
	add.s32 	%r816, %r816, 4;
	atom.shared.add.u32 	%r518, [%r486+16], %r515;
	setp.ne.s32 	%p29, %r816, %r19;
	mov.u32 	%r817, %r19;
	@%p29 bra 	$L__BB0_43;
$L__BB0_44:
	setp.eq.s32 	%p30, %r18, 1;
	shl.b32 	%r519, %r817, 2;
	add.s32 	%r54, %r4, %r519;
	ld.shared.u32 	%r520, [%r54];
	mul.hi.s32 	%r521, %r520, 1759218605;
	shr.u32 	%r522, %r521, 31;
	shr.s32 	%r523, %r521, 12;
	add.s32 	%r524, %r523, %r522;
	mul.lo.s32 	%r525, %r524, 10000;
	sub.s32 	%r526, %r520, %r525;
	st.shared.u32 	[%r54], %r526;
	atom.shared.add.u32 	%r527, [%r54+4], %r524;
	@%p30 bra 	$L__BB0_46;
	ld.shared.u32 	%r528, [%r54+4];
	mul.hi.s32 	%r529, %r528, 1759218605;
	shr.u32 	%r530, %r529, 31;
	shr.s32 	%r531, %r529, 12;
	add.s32 	%r532, %r531, %r530;
	mul.lo.s32 	%r533, %r532, 10000;
	sub.s32 	%r534, %r528, %r533;
	st.shared.u32 	[%r54+4], %r534;
	atom.shared.add.u32 	%r535, [%r54+8], %r532;
	ld.shared.u32 	%r536, [%r54+8];
	mul.hi.s32 	%r537, %r536, 1759218605;
	shr.u32 	%r538, %r537, 31;
	shr.s32 	%r539, %r537, 12;
	add.s32 	%r540, %r539, %r538;
	mul.lo.s32 	%r541, %r540, 10000;
	sub.s32 	%r542, %r536, %r541;
	st.shared.u32 	[%r54+8], %r542;
	atom.shared.add.u32 	%r543, [%r54+12], %r540;
$L__BB0_46:
	setp.ge.s32 	%p31, %r2, %r5;
	bar.sync 	0;
	@%p31 bra 	$L__BB0_48;
	ld.shared.u32 	%r544, [%r8];
	shl.b32 	%r545, %r544, 1;
	st.shared.u32 	[%r9], %r545;
$L__BB0_48:
	setp.ge.s32 	%p32, %r2, %r5;
	bar.sync 	0;
	@%p32 bra 	$L__BB0_122;
	setp.ge.s32 	%p33, %r2, %r63;
	ld.shared.u32 	%r546, [%r6];
	ld.shared.u32 	%r547, [%r7];
	sub.s32 	%r55, %r546, %r547;
	add.s32 	%r548, %r9, %r10;
	st.shared.u32 	[%r548], %r55;
	@%p33 bra 	$L__BB0_51;
	ld.param.u64 	%rd77, [_Z13computeNextXYPiS_S_S_S_S_S_S_S_S_S_S_ii_param_6];
	ld.global.u32 	%r554, [%rd9];
	add.s32 	%r555, %r554, %r55;
	st.global.u32 	[%rd10], %r555;
	ld.shared.u32 	%r556, [%r9];
	cvta.to.global.u64 	%rd66, %rd77;
	mul.wide.u32 	%rd67, %r2, 4;
	add.s64 	%rd68, %rd66, %rd67;
	ld.global.u32 	%r557, [%rd68];
	add.s32 	%r558, %r557, %r556;
	st.global.u32 	[%rd11], %r558;
	bra.uni 	$L__BB0_52;
$L__BB0_51:
	ld.global.u32 	%r549, [%rd5];
	add.s32 	%r550, %r549, %r55;
	st.global.u32 	[%rd6], %r550;
	ld.shared.u32 	%r551, [%r9];
	ld.global.u32 	%r552, [%rd7];
	add.s32 	%r553, %r552, %r551;
	st.global.u32 	[%rd8], %r553;
$L__BB0_52:
	setp.lt.s32 	%p34, %r63, 1;
	@%p34 bra 	$L__BB0_119;
	setp.lt.s32 	%p35, %r12, 4;
	mov.b32 	%r818, 0;
	@%p35 bra 	$L__BB0_58;
	mov.b32 	%r819, 0;
$L__BB0_55:
	setp.ne.s32 	%p36, %r2, %r819;
	@%p36 bra 	$L__BB0_78;
	setp.ge.s32 	%p37, %r2, %r63;
	@%p37 bra 	$L__BB0_77;
	ld.global.u32 	%r569, [%rd10];
	mul.hi.s32 	%r570, %r569, 1759218605;
	shr.u32 	%r571, %r570, 31;
	shr.s32 	%r572, %r570, 12;
	add.s32 	%r573, %r572, %r571;
	mul.lo.s32 	%r574, %r573, 10000;
	sub.s32 	%r575, %r569, %r574;
	st.global.u32 	[%rd10], %r575;
	atom.global.add.u32 	%r576, [%rd10+4], %r573;
	bra.uni 	$L__BB0_78;
$L__BB0_58:
	setp.ne.s32 	%p45, %r2, %r818;
	@%p45 bra 	$L__BB0_62;
	setp.lt.s32 	%p46, %r2, %r63;
	@%p46 bra 	$L__BB0_61;
	ld.global.u32 	%r628, [%rd6];
	mul.hi.s32 	%r629, %r628, 1759218605;
	shr.u32 	%r630, %r629, 31;
	shr.s32 	%r631, %r629, 12;
	add.s32 	%r632, %r631, %r630;
	mul.lo.s32 	%r633, %r632, 10000;
	sub.s32 	%r634, %r628, %r633;
	st.global.u32 	[%rd6], %r634;
	atom.global.add.u32 	%r635, [%rd6+4], %r632;
	bra.uni 	$L__BB0_62;
$L__BB0_61:
	ld.global.u32 	%r636, [%rd10];
	mul.hi.s32 	%r637, %r636, 1759218605;
	shr.u32 	%r638, %r637, 31;
	shr.s32 	%r639, %r637, 12;
	add.s32 	%r640, %r639, %r638;
	mul.lo.s32 	%r641, %r640, 10000;
	sub.s32 	%r642, %r636, %r641;
	st.global.u32 	[%rd10], %r642;
	atom.global.add.u32 	%r643, [%rd10+4], %r640;
$L__BB0_62:
	setp.eq.s32 	%p47, %r18, 1;
	bar.sync 	0;
	@%p47 bra 	$L__BB0_72;
	add.s32 	%r644, %r818, 1;
	setp.ne.s32 	%p48, %r2, %r644;
	@%p48 bra 	$L__BB0_67;
	setp.lt.s32 	%p49, %r2, %r63;
	@%p49 bra 	$L__BB0_66;
	ld.global.u32 	%r645, [%rd6];
	mul.hi.s32 	%r646, %r645, 1759218605;
	shr.u32 	%r647, %r646, 31;
	shr.s32 	%r648, %r646, 12;
	add.s32 	%r649, %r648, %r647;
	mul.lo.s32 	%r650, %r649, 10000;
	sub.s32 	%r651, %r645, %r650;
	st.global.u32 	[%rd6], %r651;
	atom.global.add.u32 	%r652, [%rd6+4], %r649;
	bra.uni 	$L__BB0_67;
$L__BB0_66:
	ld.global.u32 	%r653, [%rd10];
	mul.hi.s32 	%r654, %r653, 1759218605;
	shr.u32 	%r655, %r654, 31;
	shr.s32 	%r656, %r654, 12;
	add.s32 	%r657, %r656, %r655;
	mul.lo.s32 	%r658, %r657, 10000;
	sub.s32 	%r659, %r653, %r658;
	st.global.u32 	[%rd10], %r659;
	atom.global.add.u32 	%r660, [%rd10+4], %r657;
$L__BB0_67:
	bar.sync 	0;
	add.s32 	%r661, %r818, 2;
	setp.ne.s32 	%p50, %r2, %r661;
	@%p50 bra 	$L__BB0_71;
	setp.lt.s32 	%p51, %r2, %r63;
	@%p51 bra 	$L__BB0_70;
	ld.global.u32 	%r662, [%rd6];
	mul.hi.s32 	%r663, %r662, 1759218605;
	shr.u32 	%r664, %r663, 31;
	shr.s32 	%r665, %r663, 12;
	add.s32 	%r666, %r665, %r664;
	mul.lo.s32 	%r667, %r666, 10000;
	sub.s32 	%r668, %r662, %r667;
	st.global.u32 	[%rd6], %r668;
	atom.global.add.u32 	%r669, [%rd6+4], %r666;
	bra.uni 	$L__BB0_71;
$L__BB0_70:
	ld.global.u32 	%r670, [%rd10];
	mul.hi.s32 	%r671, %r670, 1759218605;
	shr.u32 	%r672, %r671, 31;
	shr.s32 	%r673, %r671, 12;
	add.s32 	%r674, %r673, %r672;
	mul.lo.s32 	%r675, %r674, 10000;
	sub.s32 	%r676, %r670, %r675;
	st.global.u32 	[%rd10], %r676;
	atom.global.add.u32 	%r677, [%rd10+4], %r674;
$L__BB0_71:
	bar.sync 	0;
$L__BB0_72:
	setp.lt.s32 	%p52, %r12, 4;
	mov.b32 	%r821, 0;
	@%p52 bra 	$L__BB0_105;
	mov.b32 	%r820, 0;
$L__BB0_74:
	setp.ne.s32 	%p53, %r2, %r820;
	@%p53 bra 	$L__BB0_92;
	setp.ge.s32 	%p54, %r2, %r63;
	@%p54 bra 	$L__BB0_91;
	ld.global.u32 	%r688, [%rd11];
	mul.hi.s32 	%r689, %r688, 1759218605;
	shr.u32 	%r690, %r689, 31;
	shr.s32 	%r691, %r689, 12;
	add.s32 	%r692, %r691, %r690;
	mul.lo.s32 	%r693, %r692, 10000;
	sub.s32 	%r694, %r688, %r693;
	st.global.u32 	[%rd11], %r694;
	atom.global.add.u32 	%r695, [%rd11+4], %r692;
	bra.uni 	$L__BB0_92;
$L__BB0_77:
	ld.global.u32 	%r561, [%rd6];
	mul.hi.s32 	%r562, %r561, 1759218605;
	shr.u32 	%r563, %r562, 31;
	shr.s32 	%r564, %r562, 12;
	add.s32 	%r565, %r564, %r563;
	mul.lo.s32 	%r566, %r565, 10000;
	sub.s32 	%r567, %r561, %r566;
	st.global.u32 	[%rd6], %r567;
	atom.global.add.u32 	%r568, [%rd6+4], %r565;
$L__BB0_78:
	bar.sync 	0;
	add.s32 	%r577, %r819, 1;
	setp.ne.s32 	%p38, %r2, %r577;
	@%p38 bra 	$L__BB0_82;
	setp.lt.s32 	%p39, %r2, %r63;
	@%p39 bra 	$L__BB0_81;
	ld.global.u32 	%r578, [%rd6];
	mul.hi.s32 	%r579, %r578, 1759218605;
	shr.u32 	%r580, %r579, 31;
	shr.s32 	%r581, %r579, 12;
	add.s32 	%r582, %r581, %r580;
	mul.lo.s32 	%r583, %r582, 10000;
	sub.s32 	%r584, %r578, %r583;
	st.global.u32 	[%rd6], %r584;
	atom.global.add.u32 	%r585, [%rd6+4], %r582;
	bra.uni 	$L__BB0_82;
$L__BB0_81:
	ld.global.u32 	%r586, [%rd10];
	mul.hi.s32 	%r587, %r586, 1759218605;
	shr.u32 	%r588, %r587, 31;
	shr.s32 	%r589, %r587, 12;
	add.s32 	%r590, %r589, %r588;
	mul.lo.s32 	%r591, %r590, 10000;
	sub.s32 	%r592, %r586, %r591;
	st.global.u32 	[%rd10], %r592;
	atom.global.add.u32 	%r593, [%rd10+4], %r590;
$L__BB0_82:
	bar.sync 	0;
	add.s32 	%r594, %r819, 2;
	setp.ne.s32 	%p40, %r2, %r594;
	@%p40 bra 	$L__BB0_86;
	setp.lt.s32 	%p41, %r2, %r63;
	@%p41 bra 	$L__BB0_85;
	ld.global.u32 	%r595, [%rd6];
	mul.hi.s32 	%r596, %r595, 1759218605;
	shr.u32 	%r597, %r596, 31;
	shr.s32 	%r598, %r596, 12;
	add.s32 	%r599, %r598, %r597;
	mul.lo.s32 	%r600, %r599, 10000;
	sub.s32 	%r601, %r595, %r600;
	st.global.u32 	[%rd6], %r601;
	atom.global.add.u32 	%r602, [%rd6+4], %r599;
	bra.uni 	$L__BB0_86;
$L__BB0_85:
	ld.global.u32 	%r603, [%rd10];
	mul.hi.s32 	%r604, %r603, 1759218605;
	shr.u32 	%r605, %r604, 31;
	shr.s32 	%r606, %r604, 12;
	add.s32 	%r607, %r606, %r605;
	mul.lo.s32 	%r608, %r607, 10000;
	sub.s32 	%r609, %r603, %r608;
	st.global.u32 	[%rd10], %r609;
	atom.global.add.u32 	%r610, [%rd10+4], %r607;
$L__BB0_86:
	bar.sync 	0;
	add.s32 	%r611, %r819, 3;
	setp.ne.s32 	%p42, %r2, %r611;
	@%p42 bra 	$L__BB0_90;
	setp.lt.s32 	%p43, %r2, %r63;
	@%p43 bra 	$L__BB0_89;
	ld.global.u32 	%r612, [%rd6];
	mul.hi.s32 	%r613, %r612, 1759218605;
	shr.u32 	%r614, %r613, 31;
	shr.s32 	%r615, %r613, 12;
	add.s32 	%r616, %r615, %r614;
	mul.lo.s32 	%r617, %r616, 10000;
	sub.s32 	%r618, %r612, %r617;
	st.global.u32 	[%rd6], %r618;
	atom.global.add.u32 	%r619, [%rd6+4], %r616;
	bra.uni 	$L__BB0_90;
$L__BB0_89:
	ld.global.u32 	%r620, [%rd10];
	mul.hi.s32 	%r621, %r620, 1759218605;
	shr.u32 	%r622, %r621, 31;
	shr.s32 	%r623, %r621, 12;
	add.s32 	%r624, %r623, %r622;
	mul.lo.s32 	%r625, %r624, 10000;
	sub.s32 	%r626, %r620, %r625;
	st.global.u32 	[%rd10], %r626;
	atom.global.add.u32 	%r627, [%rd10+4], %r624;
$L__BB0_90:
	bar.sync 	0;
	add.s32 	%r819, %r819, 4;
	setp.eq.s32 	%p44, %r819, %r19;
	mov.u32 	%r818, %r19;
	@%p44 bra 	$L__BB0_58;
	bra.uni 	$L__BB0_55;
$L__BB0_91:
	ld.global.u32 	%r680, [%rd8];
	mul.hi.s32 	%r681, %r680, 1759218605;
	shr.u32 	%r682, %r681, 31;
	shr.s32 	%r683, %r681, 12;
	add.s32 	%r684, %r683, %r682;
	mul.lo.s32 	%r685, %r684, 10000;
	sub.s32 	%r686, %r680, %r685;
	st.global.u32 	[%rd8], %r686;
	atom.global.add.u32 	%r687, [%rd8+4], %r684;
$L__BB0_92:
	bar.sync 	0;
	add.s32 	%r696, %r820, 1;
	setp.ne.s32 	%p55, %r2, %r696;
	@%p55 bra 	$L__BB0_96;
	setp.lt.s32 	%p56, %r2, %r63;
	@%p56 bra 	$L__BB0_95;
	ld.global.u32 	%r697, [%rd8];
	mul.hi.s32 	%r698, %r697, 1759218605;
	shr.u32 	%r699, %r698, 31;
	shr.s32 	%r700, %r698, 12;
	add.s32 	%r701, %r700, %r699;
	mul.lo.s32 	%r702, %r701, 10000;
	sub.s32 	%r703, %r697, %r702;
	st.global.u32 	[%rd8], %r703;
	atom.global.add.u32 	%r704, [%rd8+4], %r701;
	bra.uni 	$L__BB0_96;
$L__BB0_95:
	ld.global.u32 	%r705, [%rd11];
	mul.hi.s32 	%r706, %r705, 1759218605;
	shr.u32 	%r707, %r706, 31;
	shr.s32 	%r708, %r706, 12;
	add.s32 	%r709, %r708, %r707;
	mul.lo.s32 	%r710, %r709, 10000;
	sub.s32 	%r711, %r705, %r710;
	st.global.u32 	[%rd11], %r711;
	atom.global.add.u32 	%r712, [%rd11+4], %r709;
$L__BB0_96:
	bar.sync 	0;
	add.s32 	%r713, %r820, 2;
	setp.ne.s32 	%p57, %r2, %r713;
	@%p57 bra 	$L__BB0_100;
	setp.lt.s32 	%p58, %r2, %r63;
	@%p58 bra 	$L__BB0_99;
	ld.global.u32 	%r714, [%rd8];
	mul.hi.s32 	%r715, %r714, 1759218605;
	shr.u32 	%r716, %r715, 31;
	shr.s32 	%r717, %r715, 12;
	add.s32 	%r718, %r717, %r716;
	mul.lo.s32 	%r719, %r718, 10000;
	sub.s32 	%r720, %r714, %r719;
	st.global.u32 	[%rd8], %r720;
	atom.global.add.u32 	%r721, [%rd8+4], %r718;
	bra.uni 	$L__BB0_100;
$L__BB0_99:
	ld.global.u32 	%r722, [%rd11];
	mul.hi.s32 	%r723, %r722, 1759218605;
	shr.u32 	%r724, %r723, 31;
	shr.s32 	%r725, %r723, 12;
	add.s32 	%r726, %r725, %r724;
	mul.lo.s32 	%r727, %r726, 10000;
	sub.s32 	%r728, %r722, %r727;
	st.global.u32 	[%rd11], %r728;
	atom.global.add.u32 	%r729, [%rd11+4], %r726;
$L__BB0_100:
	bar.sync 	0;
	add.s32 	%r730, %r820, 3;
	setp.ne.s32 	%p59, %r2, %r730;
	@%p59 bra 	$L__BB0_104;
	setp.lt.s32 	%p60, %r2, %r63;
	@%p60 bra 	$L__BB0_103;
	ld.global.u32 	%r731, [%rd8];
	mul.hi.s32 	%r732, %r731, 1759218605;
	shr.u32 	%r733, %r732, 31;
	shr.s32 	%r734, %r732, 12;
	add.s32 	%r735, %r734, %r733;
	mul.lo.s32 	%r736, %r735, 10000;
	sub.s32 	%r737, %r731, %r736;
	st.global.u32 	[%rd8], %r737;
	atom.global.add.u32 	%r738, [%rd8+4], %r735;
	bra.uni 	$L__BB0_104;
$L__BB0_103:
	ld.global.u32 	%r739, [%rd11];
	mul.hi.s32 	%r740, %r739, 1759218605;
	shr.u32 	%r741, %r740, 31;
	shr.s32 	%r742, %r740, 12;
	add.s32 	%r743, %r742, %r741;
	mul.lo.s32 	%r744, %r743, 10000;
	sub.s32 	%r745, %r739, %r744;
	st.global.u32 	[%rd11], %r745;
	atom.global.add.u32 	%r746, [%rd11+4], %r743;
$L__BB0_104:
	bar.sync 	0;
	add.s32 	%r820, %r820, 4;
	setp.ne.s32 	%p61, %r820, %r19;
	mov.u32 	%r821, %r19;
	@%p61 bra 	$L__BB0_74;
$L__BB0_105:
	setp.ne.s32 	%p62, %r2, %r821;
	@%p62 bra 	$L__BB0_109;
	setp.lt.s32 	%p63, %r2, %r63;
	@%p63 bra 	$L__BB0_108;
	ld.global.u32 	%r747, [%rd8];
	mul.hi.s32 	%r748, %r747, 1759218605;
	shr.u32 	%r749, %r748, 31;
	shr.s32 	%r750, %r748, 12;
	add.s32 	%r751, %r750, %r749;
	mul.lo.s32 	%r752, %r751, 10000;
	sub.s32 	%r753, %r747, %r752;
	st.global.u32 	[%rd8], %r753;
	atom.global.add.u32 	%r754, [%rd8+4], %r751;
	bra.uni 	$L__BB0_109;
$L__BB0_108:
	ld.global.u32 	%r755, [%rd11];
	mul.hi.s32 	%r756, %r755, 1759218605;
	shr.u32 	%r757, %r756, 31;
	shr.s32 	%r758, %r756, 12;
	add.s32 	%r759, %r758, %r757;
	mul.lo.s32 	%r760, %r759, 10000;
	sub.s32 	%r761, %r755, %r760;
	st.global.u32 	[%rd11], %r761;
	atom.global.add.u32 	%r762, [%rd11+4], %r759;
$L__BB0_109:
	setp.eq.s32 	%p64, %r18, 1;
	bar.sync 	0;
	@%p64 bra 	$L__BB0_119;
	add.s32 	%r763, %r821, 1;
	setp.ne.s32 	%p65, %r2, %r763;
	@%p65 bra 	$L__BB0_114;
	setp.lt.s32 	%p66, %r2, %r63;
	@%p66 bra 	$L__BB0_113;
	ld.global.u32 	%r764, [%rd8];
	mul.hi.s32 	%r765, %r764, 1759218605;
	shr.u32 	%r766, %r765, 31;
	shr.s32 	%r767, %r765, 12;
	add.s32 	%r768, %r767, %r766;
	mul.lo.s32 	%r769, %r768, 10000;
	sub.s32 	%r770, %r764, %r769;
	st.global.u32 	[%rd8], %r770;
	atom.global.add.u32 	%r771, [%rd8+4], %r768;
	bra.uni 	$L__BB0_114;
$L__BB0_113:
	ld.global.u32 	%r772, [%rd11];
	mul.hi.s32 	%r773, %r772, 1759218605;
	shr.u32 	%r774, %r773, 31;
	shr.s32 	%r775, %r773, 12;
	add.s32 	%r776, %r775, %r774;
	mul.lo.s32 	%r777, %r776, 10000;
	sub.s32 	%r778, %r772, %r777;
	st.global.u32 	[%rd11], %r778;
	atom.global.add.u32 	%r779, [%rd11+4], %r776;
$L__BB0_114:
	bar.sync 	0;
	add.s32 	%r780, %r821, 2;
	setp.ne.s32 	%p67, %r2, %r780;
	@%p67 bra 	$L__BB0_118;
	setp.lt.s32 	%p68, %r2, %r63;
	@%p68 bra 	$L__BB0_117;
	ld.global.u32 	%r781, [%rd8];
	mul.hi.s32 	%r782, %r781, 1759218605;
	shr.u32 	%r783, %r782, 31;
	shr.s32 	%r784, %r782, 12;
	add.s32 	%r785, %r784, %r783;
	mul.lo.s32 	%r786, %r785, 10000;
	sub.s32 	%r787, %r781, %r786;
	st.global.u32 	[%rd8], %r787;
	atom.global.add.u32 	%r788, [%rd8+4], %r785;
	bra.uni 	$L__BB0_118;
$L__BB0_117:
	ld.global.u32 	%r789, [%rd11];
	mul.hi.s32 	%r790, %r789, 1759218605;
	shr.u32 	%r791, %r790, 31;
	shr.s32 	%r792, %r790, 12;
	add.s32 	%r793, %r792, %r791;
	mul.lo.s32 	%r794, %r793, 10000;
	sub.s32 	%r795, %r789, %r794;
	st.global.u32 	[%rd11], %r795;
	atom.global.add.u32 	%r796, [%rd11+4], %r793;
$L__BB0_118:
	bar.sync 	0;
$L__BB0_119:
	setp.ge.s32 	%p69, %r2, %r63;
	@%p69 bra 	$L__BB0_121;
	ld.global.u32 	%r800, [%rd10];
	mul.wide.u32 	%rd72, %r2, 4;
	add.s64 	%rd73, %rd2, %rd72;
	st.global.u32 	[%rd73], %r800;
	ld.global.u32 	%r801, [%rd11];
	add.s64 	%rd74, %rd1, %rd72;
	st.global.u32 	[%rd74], %r801;
	bra.uni 	$L__BB0_122;
$L__BB0_121:
	ld.global.u32 	%r797, [%rd6];
	sub.s32 	%r798, %r2, %r63;
	mul.wide.s32 	%rd69, %r798, 4;
	add.s64 	%rd70, %rd4, %rd69;
	st.global.u32 	[%rd70], %r797;
	ld.global.u32 	%r799, [%rd8];
	add.s64 	%rd71, %rd3, %rd69;
	st.global.u32 	[%rd71], %r799;
$L__BB0_122:
	bar.sync 	0;
	add.s32 	%r802, %r802, 1;
	setp.ne.s32 	%p70, %r802, %r64;
	@%p70 bra 	$L__BB0_2;
$L__BB0_123:
	ret;

}


// ===== COMPILED SASS (sm_100) =====

	.target	sm_100

	.elftype	@"ET_EXEC"


//--------------------- .note.nv.tkinfo           --------------------------
	.section	.note.nv.tkinfo,"",@"SHT_NOTE"
	.sectionflags	@"SHF_NOTE_NV_TKINFO"
	.tkinfo
        /*0018*/ 	.word	0x00000002
        /*0030*/ 	.string	""
        /*0030*/ 	.string	"ptxas"
        /*0030*/ 	.string	"Cuda compilation tools, release 13.0, V13.0.88"
        /*0030*/ 	.string	"Build cuda_13.0.r13.0/compiler.36424714_0"
        /*0030*/ 	.string	"-arch sm_100 -m 64 "



//--------------------- .note.nv.cuinfo           --------------------------
	.section	.note.nv.cuinfo,"",@"SHT_NOTE"
	.sectionflags	@"SHF_NOTE_NV_CUINFO"
        /*0018*/ 	.short	0x0002
        /*001a*/ 	.short	0x0064
        /*001c*/ 	.short	0x0082
	.zero		2


//--------------------- .nv.info                  --------------------------
	.section	.nv.info,"",@"SHT_CUDA_INFO"
	.align	4


	//----- nvinfo : EIATTR_REGCOUNT
	.align		4
        /*0000*/ 	.byte	0x04, 0x2f
        /*0002*/ 	.short	(.L_1 - .L_0)
	.align		4
.L_0:
        /*0004*/ 	.word	index@(_Z13computeNextXYPiS_S_S_S_S_S_S_S_S_S_S_ii)
        /*0008*/ 	.word	0x00000028


	//----- nvinfo : EIATTR_FRAME_SIZE
	.align		4
.L_1:
        /*000c*/ 	.byte	0x04, 0x11
        /*000e*/ 	.short	(.L_3 - .L_2)
	.align		4
.L_2:
        /*0010*/ 	.word	index@(_Z13computeNextXYPiS_S_S_S_S_S_S_S_S_S_S_ii)
        /*0014*/ 	.word	0x00000000


	//----- nvinfo : EIATTR_MIN_STACK_SIZE
	.align		4
.L_3:
        /*0018*/ 	.byte	0x04, 0x12
        /*001a*/ 	.short	(.L_5 - .L_4)
	.align		4
.L_4:
        /*001c*/ 	.word	index@(_Z13computeNextXYPiS_S_S_S_S_S_S_S_S_S_S_ii)
        /*0020*/ 	.word	0x00000000
.L_5:


//--------------------- .nv.compat                --------------------------
	.section	.nv.compat,"",@"SHT_CUDA_COMPAT_INFO"
	.align	4
        /*0000*/ 	.byte	0x02, 0x09, 0x00, 0x00, 0x02, 0x02, 0x01, 0x00, 0x02, 0x05, 0x05, 0x00, 0x03, 0x07, 0x01, 0x01
        /*0010*/ 	.byte	0x02, 0x03, 0x00, 0x00, 0x02, 0x06, 0x01, 0x00, 0x04, 0x0b, 0x08, 0x00, 0x09, 0x00, 0x00, 0x00
        /*0020*/ 	.byte	0x00, 0x00, 0x00, 0x00


//--------------------- .nv.info._Z13computeNextXYPiS_S_S_S_S_S_S_S_S_S_S_ii --------------------------
	.section	.nv.info._Z13computeNextXYPiS_S_S_S_S_S_S_S_S_S_S_ii,"",@"SHT_CUDA_INFO"
	.sectionflags	@""
	.align	4


	//----- nvinfo : EIATTR_CUDA_API_VERSION
	.align		4
        /*0000*/ 	.byte	0x04, 0x37
        /*0002*/ 	.short	(.L_7 - .L_6)
.L_6:
        /*0004*/ 	.word	0x00000082


	//----- nvinfo : EIATTR_KPARAM_INFO
	.align		4
.L_7:
        /*0008*/ 	.byte	0x04, 0x17
        /*000a*/ 	.short	(.L_9 - .L_8)
.L_8:
        /*000c*/ 	.word	0x00000000
        /*0010*/ 	.short	0x000d
        /*0012*/ 	.short	0x0064
        /*0014*/ 	.byte	0x00, 0xf0, 0x11, 0x00


	//----- nvinfo : EIATTR_KPARAM_INFO
	.align		4
.L_9:
        /*0018*/ 	.byte	0x04, 0x17
        /*001a*/ 	.short	(.L_11 - .L_10)
.L_10:
        /*001c*/ 	.word	0x00000000
        /*0020*/ 	.short	0x000c
        /*0022*/ 	.short	0x0060
        /*0024*/ 	.byte	0x00, 0xf0, 0x11, 0x00


	//----- nvinfo : EIATTR_KPARAM_INFO
	.align		4
.L_11:
        /*0028*/ 	.byte	0x04, 0x17
        /*002a*/ 	.short	(.L_13 - .L_12)
.L_12:
        /*002c*/ 	.word	0x00000000
        /*0030*/ 	.short	0x000b
        /*0032*/ 	.short	0x0058
        /*0034*/ 	.byte	0x00, 0xf5, 0x21, 0x00


	//----- nvinfo : EIATTR_KPARAM_INFO
	.align		4
.L_13:
        /*0038*/ 	.byte	0x04, 0x17
        /*003a*/ 	.short	(.L_15 - .L_14)
.L_14:
        /*003c*/ 	.word	0x00000000
        /*0040*/ 	.short	0x000a
        /*0042*/ 	.short	0x0050
        /*0044*/ 	.byte	0x00, 0xf5, 0x21, 0x00


	//----- nvinfo : EIATTR_KPARAM_INFO
	.align		4
.L_15:
        /*0048*/ 	.byte	0x04, 0x17
        /*004a*/ 	.short	(.L_17 - .L_16)
.L_16:
        /*004c*/ 	.word	0x00000000
        /*0050*/ 	.short	0x0009
        /*0052*/ 	.short	0x0048
        /*0054*/ 	.byte	0x00, 0xf5, 0x21, 0x00


	//----- nvinfo : EIATTR_KPARAM_INFO
	.align		4
.L_17:
        /*0058*/ 	.byte	0x04, 0x17
        /*005a*/ 	.short	(.L_19 - .L_18)
.L_18:
        /*005c*/ 	.word	0x00000000
        /*0060*/ 	.short	0x0008
        /*0062*/ 	.short	0x0040
        /*0064*/ 	.byte	0x00, 0xf5, 0x21, 0x00


	//----- nvinfo : EIATTR_KPARAM_INFO
	.align		4
.L_19:
        /*0068*/ 	.byte	0x04, 0x17
        /*006a*/ 	.short	(.L_21 - .L_20)
.L_20:
        /*006c*/ 	.word	0x00000000
        /*0070*/ 	.short	0x0007
        /*0072*/ 	.short	0x0038
        /*0074*/ 	.byte	0x00, 0xf5, 0x21, 0x00


	//----- nvinfo : EIATTR_KPARAM_INFO
	.align		4
.L_21:
        /*0078*/ 	.byte	0x04, 0x17
        /*007a*/ 	.short	(.L_23 - .L_22)
.L_22:
        /*007c*/ 	.word	0x00000000
        /*0080*/ 	.short	0x0006
        /*0082*/ 	.short	0x0030
        /*0084*/ 	.byte	0x00, 0xf5, 0x21, 0x00


	//----- nvinfo : EIATTR_KPARAM_INFO
	.align		4
.L_23:
        /*0088*/ 	.byte	0x04, 0x17
        /*008a*/ 	.short	(.L_25 - .L_24)
.L_24:
        /*008c*/ 	.word	0x00000000
        /*0090*/ 	.short	0x0005
        /*0092*/ 	.short	0x0028
        /*0094*/ 	.byte	0x00, 0xf5, 0x21, 0x00


	//----- nvinfo : EIATTR_KPARAM_INFO
	.align		4
.L_25:
        /*0098*/ 	.byte	0x04, 0x17
        /*009a*/ 	.short	(.L_27 - .L_26)
.L_26:
        /*009c*/ 	.word	0x00000000
        /*00a0*/ 	.short	0x0004
        /*00a2*/ 	.short	0x0020
        /*00a4*/ 	.byte	0x00, 0xf5, 0x21, 0x00


	//----- nvinfo : EIATTR_KPARAM_INFO
	.align		4
.L_27:
        /*00a8*/ 	.byte	0x04, 0x17
        /*00aa*/ 	.short	(.L_29 - .L_28)
.L_28:
        /*00ac*/ 	.word	0x00000000
        /*00b0*/ 	.short	0x0003
        /*00b2*/ 	.short	0x0018
        /*00b4*/ 	.byte	0x00, 0xf5, 0x21, 0x00


	//----- nvinfo : EIATTR_KPARAM_INFO
	.align		4
.L_29:
        /*00b8*/ 	.byte	0x04, 0x17
        /*00ba*/ 	.short	(.L_31 - .L_30)
.L_30:
        /*00bc*/ 	.word	0x00000000
        /*00c0*/ 	.short	0x0002
        /*00c2*/ 	.short	0x0010
        /*00c4*/ 	.byte	0x00, 0xf5, 0x21, 0x00


	//----- nvinfo : EIATTR_KPARAM_INFO
	.align		4
.L_31:
        /*00c8*/ 	.byte	0x04, 0x17
        /*00ca*/ 	.short	(.L_33 - .L_32)
.L_32:
        /*00cc*/ 	.word	0x00000000
        /*00d0*/ 	.short	0x0001
        /*00d2*/ 	.short	0x0008
        /*00d4*/ 	.byte	0x00, 0xf5, 0x21, 0x00


	//----- nvinfo : EIATTR_KPARAM_INFO
	.align		4
.L_33:
        /*00d8*/ 	.byte	0x04, 0x17
        /*00da*/ 	.short	(.L_35 - .L_34)
.L_34:
        /*00dc*/ 	.word	0x00000000
        /*00e0*/ 	.short	0x0000
        /*00e2*/ 	.short	0x0000
        /*00e4*/ 	.byte	0x00, 0xf5, 0x21, 0x00


	//----- nvinfo : EIATTR_SPARSE_MMA_MASK
	.align		4
.L_35:
        /*00e8*/ 	.byte	0x03, 0x50
        /*00ea*/ 	.short	0x0000


	//----- nvinfo : EIATTR_MAXREG_COUNT
	.align		4
        /*00ec*/ 	.byte	0x03, 0x1b
        /*00ee*/ 	.short	0x00ff


	//----- nvinfo : EIATTR_NUM_BARRIERS
	.align		4
        /*00f0*/ 	.byte	0x02, 0x4c
        /*00f2*/ 	.byte	0x01
	.zero		1


	//----- nvinfo : EIATTR_MERCURY_ISA_VERSION
	.align		4
        /*00f4*/ 	.byte	0x03, 0x5f
        /*00f6*/ 	.short	0x0101


	//----- nvinfo : EIATTR_INT_WARP_WIDE_INSTR_OFFSETS
	.align		4
        /*00f8*/ 	.byte	0x04, 0x31
        /*00fa*/ 	.short	(.L_37 - .L_36)


	//   ....[0]....
.L_36:
        /*00fc*/ 	.word	0x00001b70


	//   ....[1]....
        /*0100*/ 	.word	0x00001e20


	//   ....[2]....
        /*0104*/ 	.word	0x00001f30


	//   ....[3]....
        /*0108*/ 	.word	0x000020e0


	//   ....[4]....
        /*010c*/ 	.word	0x00002360


	//   ....[5]....
        /*0110*/ 	.word	0x00002470


	//   ....[6]....
        /*0114*/ 	.word	0x00002620


	//   ....[7]....
        /*0118*/ 	.word	0x000028a0


	//   ....[8]....
        /*011c*/ 	.word	0x000029b0


	//----- nvinfo : EIATTR_VRC_CTA_INIT_COUNT
	.align		4
.L_37:
        /*0120*/ 	.byte	0x02, 0x4a
	.zero		1
	.zero		1


	//----- nvinfo : EIATTR_EXIT_INSTR_OFFSETS
	.align		4
        /*0124*/ 	.byte	0x04, 0x1c
        /*0126*/ 	.short	(.L_39 - .L_38)


	//   ....[0]....
.L_38:
        /*0128*/ 	.word	0x00000040


	//   ....[1]....
        /*012c*/ 	.word	0x00004480


	//----- nvinfo : EIATTR_CRS_STACK_SIZE
	.align		4
.L_39:
        /*0130*/ 	.byte	0x04, 0x1e
        /*0132*/ 	.short	(.L_41 - .L_40)
.L_40:
        /*0134*/ 	.word	0x00000000


	//----- nvinfo : EIATTR_CBANK_PARAM_SIZE
	.align		4
.L_41:
        /*0138*/ 	.byte	0x03, 0x19
        /*013a*/ 	.short	0x0068


	//----- nvinfo : EIATTR_PARAM_CBANK
	.align		4
        /*013c*/ 	.byte	0x04, 0x0a
        /*013e*/ 	.short	(.L_43 - .L_42)
	.align		4
.L_42:
        /*0140*/ 	.word	index@(.nv.constant0._Z13computeNextXYPiS_S_S_S_S_S_S_S_S_S_S_ii)
        /*0144*/ 	.short	0x0380
        /*0146*/ 	.short	0x0068


	//----- nvinfo : EIATTR_SW_WAR
	.align		4
.L_43:
        /*0148*/ 	.byte	0x04, 0x36
        /*014a*/ 	.short	(.L_45 - .L_44)
.L_44:
        /*014c*/ 	.word	0x00000008
.L_45:


//--------------------- .nv.callgraph             --------------------------
	.section	.nv.callgraph,"",@"SHT_CUDA_CALLGRAPH"
	.align	4
	.sectionentsize	8
	.align		4
        /*0000*/ 	.word	0x00000000
	.align		4
        /*0004*/ 	.word	0xffffffff
	.align		4
        /*0008*/ 	.word	0x00000000
	.align		4
        /*000c*/ 	.word	0xfffffffe
	.align		4
        /*0010*/ 	.word	0x00000000
	.align		4
        /*0014*/ 	.word	0xfffffffd
	.align		4
        /*0018*/ 	.word	0x00000000
	.align		4
        /*001c*/ 	.word	0xfffffffc


//--------------------- .text._Z13computeNextXYPiS_S_S_S_S_S_S_S_S_S_S_ii --------------------------
	.section	.text._Z13computeNextXYPiS_S_S_S_S_S_S_S_S_S_S_ii,"ax",@progbits
	.align	128
        .global         _Z13computeNextXYPiS_S_S_S_S_S_S_S_S_S_S_ii
        .type           _Z13computeNextXYPiS_S_S_S_S_S_S_S_S_S_S_ii,@function
        .size           _Z13computeNextXYPiS_S_S_S_S_S_S_S_S_S_S_ii,(.L_x_71 - _Z13computeNextXYPiS_S_S_S_S_S_S_S_S_S_S_ii)
        .other          _Z13computeNextXYPiS_S_S_S_S_S_S_S_S_S_S_ii,@"STO_CUDA_ENTRY STV_DEFAULT"
_Z13computeNextXYPiS_S_S_S_S_S_S_S_S_S_S_ii:
.text._Z13computeNextXYPiS_S_S_S_S_S_S_S_S_S_S_ii:
[----:B------:R-:W-:Y:S01]  /*0000*/  LDC R1, c[0x0][0x37c] ;  /* 0x0000df00ff017b82 */ /* 0x000fe20000000800 */
[----:B------:R-:W0:Y:S02]  /*0010*/  LDCU.64 UR6, c[0x0][0x3e0] ;  /* 0x00007c00ff0677ac */ /* 0x000e240008000a00 */
[----:B0-----:R-:W-:-:S06]  /*0020*/  UISETP.GE.AND UP0, UPT, UR7, 0x1, UPT ;  /* 0x000000010700788c */ /* 0x001fcc000bf06270 */
[----:B------:R-:W-:-:S13]  /*0030*/  PLOP3.LUT P0, PT, PT, PT, UP0, 0x80, 0x8 ;  /* 0x000000000008781c */ /* 0x000fda0003f0f008 */
[----:B------:R-:W-:Y:S05]  /*0040*/  @!P0 EXIT ;  /* 0x000000000000894d */ /* 0x000fea0003800000 */
[----:B------:R-:W0:Y:S01]  /*0050*/  S2R R0, SR_TID.X ;  /* 0x0000000000007919 */ /* 0x000e220000002100 */
[----:B------:R-:W1:Y:S01]  /*0060*/  S2UR UR5, SR_CgaCtaId ;  /* 0x00000000000579c3 */ /* 0x000e620000008800 */
[----:B------:R-:W-:Y:S01]  /*0070*/  UMOV UR4, 0x400 ;  /* 0x0000040000047882 */ /* 0x000fe20000000000 */
[----:B------:R-:W-:Y:S02]  /*0080*/  USHF.L.U32 UR7, UR6, 0x2, URZ ;  /* 0x0000000206077899 */ /* 0x000fe400080006ff */
[----:B------:R-:W-:Y:S01]  /*0090*/  MOV R7, UR6 ;  /* 0x0000000600077c02 */ /* 0x000fe20008000f00 */
[----:B------:R-:W-:Y:S02]  /*00a0*/  USHF.L.U32 UR21, UR6, 0x1, URZ ;  /* 0x0000000106157899 */ /* 0x000fe400080006ff */
[----:B------:R-:W-:Y:S01]  /*00b0*/  ULOP3.LUT UR9, UR6, 0xfffffff8, URZ, 0xc0, !UPT ;  /* 0xfffffff806097892 */ /* 0x000fe2000f8ec0ff */
[----:B------:R-:W2:Y:S01]  /*00c0*/  LDC.64 R2, c[0x0][0x3c8] ;  /* 0x0000f200ff027b82 */ /* 0x000ea20000000a00 */
[----:B------:R-:W-:-:S02]  /*00d0*/  UIADD3 UR16, UPT, UPT, UR21, -0x1, URZ ;  /* 0xffffffff15107890 */ /* 0x000fc4000fffe0ff */
[----:B------:R-:W-:Y:S02]  /*00e0*/  ULOP3.LUT UR20, UR6, 0x7, URZ, 0xc0, !UPT ;  /* 0x0000000706147892 */ /* 0x000fe4000f8ec0ff */
[----:B------:R-:W-:Y:S01]  /*00f0*/  MOV R13, UR9 ;  /* 0x00000009000d7c02 */ /* 0x000fe20008000f00 */
[----:B------:R-:W-:Y:S02]  /*0100*/  UISETP.LT.AND UP0, UPT, UR16, 0x1, UPT ;  /* 0x000000011000788c */ /* 0x000fe4000bf01270 */
[----:B------:R-:W-:Y:S01]  /*0110*/  ULOP3.LUT UR19, UR6, 0x3, URZ, 0xc0, !UPT ;  /* 0x0000000306137892 */ /* 0x000fe2000f8ec0ff */
[----:B------:R-:W3:Y:S01]  /*0120*/  LDC.64 R8, c[0x0][0x3b8] ;  /* 0x0000ee00ff087b82 */ /* 0x000ee20000000a00 */
[----:B------:R-:W-:Y:S02]  /*0130*/  USEL UR8, UR16, 0x1, !UP0 ;  /* 0x0000000110087887 */ /* 0x000fe4000c000000 */
[----:B------:R-:W-:Y:S01]  /*0140*/  ULOP3.LUT UR18, UR6, 0x1, URZ, 0xc0, !UPT ;  /* 0x0000000106127892 */ /* 0x000fe2000f8ec0ff */
[----:B------:R-:W4:Y:S04]  /*0150*/  LDCU.64 UR12, c[0x0][0x358] ;  /* 0x00006b00ff0c77ac */ /* 0x000f280008000a00 */
[----:B------:R-:W5:Y:S01]  /*0160*/  LDC.64 R10, c[0x0][0x3d8] ;  /* 0x0000f600ff0a7b82 */ /* 0x000f620000000a00 */
[----:B-1----:R-:W-:-:S02]  /*0170*/  ULEA UR4, UR5, UR4, 0x18 ;  /* 0x0000000405047291 */ /* 0x002fc4000f8ec0ff */
[----:B------:R-:W-:Y:S02]  /*0180*/  ULEA UR17, UR6, 0x10, 0x5 ;  /* 0x0000001006117891 */ /* 0x000fe4000f8e28ff */
[----:B------:R-:W-:Y:S01]  /*0190*/  ULEA UR22, UR6, UR4, 0x4 ;  /* 0x0000000406167291 */ /* 0x000fe2000f8e20ff */
[C---:B0-----:R-:W-:Y:S01]  /*01a0*/  IADD3 R12, PT, PT, R0.reuse, UR7, RZ ;  /* 0x00000007000c7c10 */ /* 0x041fe2000fffe0ff */
[----:B------:R-:W-:Y:S02]  /*01b0*/  UIADD3 UR23, UPT, UPT, UR16, -UR6, URZ ;  /* 0x8000000610177290 */ /* 0x000fe4000fffe0ff */
[C---:B------:R-:W-:Y:S01]  /*01c0*/  IADD3 R5, PT, PT, R0.reuse, -UR6, RZ ;  /* 0x8000000600057c10 */ /* 0x040fe2000fffe0ff */
[----:B------:R-:W-:Y:S02]  /*01d0*/  ULEA UR7, UR6, UR22, 0x4 ;  /* 0x0000001606077291 */ /* 0x000fe4000f8e20ff */
[C---:B------:R-:W-:Y:S01]  /*01e0*/  LEA R15, R0.reuse, UR22, 0x2 ;  /* 0x00000016000f7c11 */ /* 0x040fe2000f8e10ff */
[----:B------:R-:W-:Y:S01]  /*01f0*/  IMAD R12, R7, -0x3, R12 ;  /* 0xfffffffd070c7824 */ /* 0x000fe200078e020c */
[C---:B------:R-:W-:Y:S01]  /*0200*/  LEA R14, R0.reuse, UR4, 0x2 ;  /* 0x00000004000e7c11 */ /* 0x040fe2000f8e10ff */
[C---:B--2---:R-:W-:Y:S01]  /*0210*/  IMAD.WIDE R2, R5.reuse, 0x4, R2 ;  /* 0x0000000405027825 */ /* 0x044fe200078e0202 */
[----:B------:R-:W-:Y:S01]  /*0220*/  ULOP3.LUT UR8, UR8, 0x7ffffffc, URZ, 0xc0, !UPT ;  /* 0x7ffffffc08087892 */ /* 0x000fe2000f8ec0ff */
[----:B------:R-:W-:Y:S01]  /*0230*/  LEA R16, R0, UR7, 0x2 ;  /* 0x0000000700107c11 */ /* 0x000fe2000f8e10ff */
[----:B------:R-:W-:Y:S01]  /*0240*/  UMOV UR4, URZ ;  /* 0x000000ff00047c82 */ /* 0x000fe20008000000 */
[----:B---3--:R-:W-:-:S04]  /*0250*/  IMAD.WIDE R8, R5, 0x4, R8 ;  /* 0x0000000405087825 */ /* 0x008fc800078e0208 */
[----:B----45:R-:W-:-:S07]  /*0260*/  IMAD.WIDE R10, R5, 0x4, R10 ;  /* 0x00000004050a7825 */ /* 0x030fce00078e020a */
.L_x_69:
[----:B0-2---:R-:W0:Y:S01]  /*0270*/  LDC R5, c[0x0][0x3e0] ;  /* 0x0000f800ff057b82 */ /* 0x005e220000000800 */
[----:B------:R-:W1:Y:S01]  /*0280*/  LDCU UR6, c[0x0][0x3e4] ;  /* 0x00007c80ff0677ac */ /* 0x000e620008000800 */
[----:B------:R-:W-:Y:S01]  /*0290*/  BSSY.RECONVERGENT B0, `(.L_x_0) ;  /* 0x00000c4000007945 */ /* 0x000fe20003800200 */
[----:B------:R-:W-:-:S05]  /*02a0*/  UIADD3 UR4, UPT, UPT, UR4, 0x1, URZ ;  /* 0x0000000104047890 */ /* 0x000fca000fffe0ff */
[----:B------:R-:W2:Y:S01]  /*02b0*/  LDC R17, c[0x0][0x3e0] ;  /* 0x0000f800ff117b82 */ /* 0x000ea20000000800 */
[----:B-1----:R-:W-:Y:S01]  /*02c0*/  UISETP.NE.AND UP0, UPT, UR4, UR6, UPT ;  /* 0x000000060400728c */ /* 0x002fe2000bf05270 */
[C---:B0-----:R-:W-:Y:S02]  /*02d0*/  SHF.L.U32 R7, R5.reuse, 0x2, RZ ;  /* 0x0000000205077819 */ /* 0x041fe400000006ff */
[----:B------:R-:W-:Y:S02]  /*02e0*/  LEA R4, R5, R16, 0x4 ;  /* 0x0000001005047211 */ /* 0x000fe400078e20ff */
[----:B------:R-:W-:-:S13]  /*02f0*/  ISETP.GE.AND P0, PT, R0, R7, PT ;  /* 0x000000070000720c */ /* 0x000fda0003f06270 */
[----:B--2---:R-:W-:Y:S01]  /*0300*/  @!P0 LEA R5, R17, R4, 0x4 ;  /* 0x0000000411058211 */ /* 0x004fe200078e20ff */
[----:B------:R0:W-:Y:S04]  /*0310*/  @!P0 STS [R14], RZ ;  /* 0x000000ff0e008388 */ /* 0x0001e80000000800 */
[----:B------:R0:W-:Y:S04]  /*0320*/  @!P0 STS [R15], RZ ;  /* 0x000000ff0f008388 */ /* 0x0001e80000000800 */
[----:B------:R0:W-:Y:S04]  /*0330*/  @!P0 STS [R16], RZ ;  /* 0x000000ff10008388 */ /* 0x0001e80000000800 */
[----:B------:R0:W-:Y:S04]  /*0340*/  @!P0 STS [R4], RZ ;  /* 0x000000ff04008388 */ /* 0x0001e80000000800 */
[----:B------:R0:W-:Y:S01]  /*0350*/  @!P0 STS [R5], RZ ;  /* 0x000000ff05008388 */ /* 0x0001e20000000800 */
[----:B------:R-:W-:Y:S01]  /*0360*/  BAR.SYNC.DEFER_BLOCKING 0x0 ;  /* 0x0000000000007b1d */ /* 0x000fe20000010000 */
[----:B------:R-:W-:-:S13]  /*0370*/  ISETP.GE.AND P0, PT, R0, R17, PT ;  /* 0x000000110000720c */ /* 0x000fda0003f06270 */
[----:B0----5:R-:W-:Y:S05]  /*0380*/  @P0 BRA `(.L_x_1) ;  /* 0x0000000800d00947 */ /* 0x021fea0003800000 */
[----:B------:R-:W0:Y:S08]  /*0390*/  LDC.64 R4, c[0x0][0x380] ;  /* 0x0000e000ff047b82 */ /* 0x000e300000000a00 */
[----:B------:R-:W1:Y:S01]  /*03a0*/  LDC.64 R6, c[0x0][0x390] ;  /* 0x0000e400ff067b82 */ /* 0x000e620000000a00 */
[----:B0-----:R-:W-:-:S05]  /*03b0*/  IMAD.WIDE.U32 R18, R0, 0x4, R4 ;  /* 0x0000000400127825 */ /* 0x001fca00078e0004 */
[----:B------:R0:W5:Y:S01]  /*03c0*/  LDG.E R22, desc[UR12][R18.64] ;  /* 0x0000000c12167981 */ /* 0x000162000c1e1900 */
[----:B-1----:R-:W-:-:S05]  /*03d0*/  IMAD.WIDE.U32 R20, R0, 0x4, R6 ;  /* 0x0000000400147825 */ /* 0x002fca00078e0006 */
[----:B------:R0:W5:Y:S01]  /*03e0*/  LDG.E R23, desc[UR12][R20.64] ;  /* 0x0000000c14177981 */ /* 0x000162000c1e1900 */
[----:B------:R-:W-:Y:S01]  /*03f0*/  UISETP.GE.U32.AND UP1, UPT, UR23, 0x7, UPT ;  /* 0x000000071700788c */ /* 0x000fe2000bf26070 */
[----:B------:R-:W-:-:S08]  /*0400*/  HFMA2 R25, -RZ, RZ, 0, 0 ;  /* 0x00000000ff197431 */ /* 0x000fd000000001ff */
[----:B0-----:R-:W-:Y:S05]  /*0410*/  BRA.U !UP1, `(.L_x_2) ;  /* 0x00000005095c7547 */ /* 0x001fea000b800000 */
[----:B------:R-:W0:Y:S01]  /*0420*/  LDCU.64 UR10, c[0x0][0x380] ;  /* 0x00007000ff0a77ac */ /* 0x000e220008000a00 */
[----:B------:R-:W-:Y:S02]  /*0430*/  LOP3.LUT R13, R17, 0xfffffff8, RZ, 0xc0, !PT ;  /* 0xfffffff8110d7812 */ /* 0x000fe400078ec0ff */
[----:B------:R-:W-:Y:S01]  /*0440*/  MOV R24, R14 ;  /* 0x0000000e00187202 */ /* 0x000fe20000000f00 */
[----:B------:R-:W1:Y:S01]  /*0450*/  LDCU.64 UR14, c[0x0][0x390] ;  /* 0x00007200ff0e77ac */ /* 0x000e620008000a00 */
[----:B------:R-:W-:Y:S01]  /*0460*/  IADD3 R25, PT, PT, -R13, RZ, RZ ;  /* 0x000000ff0d197210 */ /* 0x000fe20007ffe1ff */
[----:B0-----:R-:W-:Y:S02]  /*0470*/  UIADD3 UR10, UP1, UPT, UR10, 0x10, URZ ;  /* 0x000000100a0a7890 */ /* 0x001fe4000ff3e0ff */
[----:B-1----:R-:W-:Y:S02]  /*0480*/  UIADD3 UR6, UP2, UPT, UR14, 0x10, URZ ;  /* 0x000000100e067890 */ /* 0x002fe4000ff5e0ff */
[----:B------:R-:W-:-:S02]  /*0490*/  UIADD3.X UR11, UPT, UPT, URZ, UR11, URZ, UP1, !UPT ;  /* 0x0000000bff0b7290 */ /* 0x000fc40008ffe4ff */
[----:B------:R-:W-:Y:S01]  /*04a0*/  MOV R18, UR10 ;  /* 0x0000000a00127c02 */ /* 0x000fe20008000f00 */
[----:B------:R-:W-:Y:S01]  /*04b0*/  UIADD3.X UR9, UPT, UPT, URZ, UR15, URZ, UP2, !UPT ;  /* 0x0000000fff097290 */ /* 0x000fe200097fe4ff */
[----:B------:R-:W-:Y:S02]  /*04c0*/  MOV R20, UR6 ;  /* 0x0000000600147c02 */ /* 0x000fe40008000f00 */
[----:B------:R-:W-:-:S03]  /*04d0*/  MOV R19, UR11 ;  /* 0x0000000b00137c02 */ /* 0x000fc60008000f00 */
[----:B------:R-:W-:-:S07]  /*04e0*/  MOV R21, UR9 ;  /* 0x0000000900157c02 */ /* 0x000fce0008000f00 */
.L_x_3:
[----:B------:R-:W2:Y:S04]  /*04f0*/  LDG.E R33, desc[UR12][R18.64+-0x10] ;  /* 0xfffff00c12217981 */ /* 0x000ea8000c1e1900 */
[----:B------:R-:W3:Y:S04]  /*0500*/  LDG.E R26, desc[UR12][R20.64+-0x10] ;  /* 0xfffff00c141a7981 */ /* 0x000ee8000c1e1900 */
[----:B------:R-:W4:Y:S04]  /*0510*/  LDG.E R32, desc[UR12][R18.64+-0xc] ;  /* 0xfffff40c12207981 */ /* 0x000f28000c1e1900 */
[----:B------:R-:W4:Y:S04]  /*0520*/  LDG.E R30, desc[UR12][R20.64+-0xc] ;  /* 0xfffff40c141e7981 */ /* 0x000f28000c1e1900 */
[----:B------:R-:W4:Y:S04]  /*0530*/  LDG.E R31, desc[UR12][R18.64+-0x8] ;  /* 0xfffff80c121f7981 */ /* 0x000f28000c1e1900 */
[----:B------:R-:W4:Y:S04]  /*0540*/  LDG.E R28, desc[UR12][R20.64+-0x8] ;  /* 0xfffff80c141c7981 */ /* 0x000f28000c1e1900 */
[----:B------:R-:W4:Y:S04]  /*0550*/  LDG.E R29, desc[UR12][R18.64+-0x4] ;  /* 0xfffffc0c121d7981 */ /* 0x000f28000c1e1900 */
[----:B------:R-:W4:Y:S01]  /*0560*/  LDG.E R27, desc[UR12][R20.64+-0x4] ;  /* 0xfffffc0c141b7981 */ /* 0x000f22000c1e1900 */
[----:B--2--5:R-:W-:-:S02]  /*0570*/  IMAD R33, R22, R33, RZ ;  /* 0x0000002116217224 */ /* 0x024fc400078e02ff */
[----:B---3--:R-:W-:-:S03]  /*0580*/  IMAD R35, R23, R26, RZ ;  /* 0x0000001a17237224 */ /* 0x008fc600078e02ff */
[----:B------:R0:W-:Y:S01]  /*0590*/  ATOMS.ADD RZ, [R24], R33 ;  /* 0x0000002118ff738c */ /* 0x0001e20000000000 */
[C---:B------:R-:W-:Y:S01]  /*05a0*/  IMAD R37, R22.reuse, R26, RZ ;  /* 0x0000001a16257224 */ /* 0x040fe200078e02ff */
[----:B------:R-:W-:Y:S01]  /*05b0*/  LEA R26, R17, R24, 0x4 ;  /* 0x00000018111a7211 */ /* 0x000fe200078e20ff */
[C---:B----4-:R-:W-:Y:S02]  /*05c0*/  IMAD R32, R22.reuse, R32, RZ ;  /* 0x0000002016207224 */ /* 0x050fe400078e02ff */
[CC--:B------:R-:W-:Y:S02]  /*05d0*/  IMAD R34, R23.reuse, R30.reuse, RZ ;  /* 0x0000001e17227224 */ /* 0x0c0fe400078e02ff */
[----:B------:R1:W-:Y:S01]  /*05e0*/  ATOMS.ADD RZ, [R26], R35 ;  /* 0x000000231aff738c */ /* 0x0003e20000000000 */
[C---:B------:R-:W-:Y:S02]  /*05f0*/  IMAD R36, R22.reuse, R30, RZ ;  /* 0x0000001e16247224 */ /* 0x040fe400078e02ff */
[----:B0-----:R-:W-:Y:S01]  /*0600*/  IMAD R33, R22, R31, RZ ;  /* 0x0000001f16217224 */ /* 0x001fe200078e02ff */
[----:B------:R0:W-:Y:S04]  /*0610*/  ATOMS.ADD RZ, [R24+UR17+-0x10], R37 ;  /* 0xfffff02518ff798c */ /* 0x0001e80008000011 */
[----:B------:R-:W-:Y:S01]  /*0620*/  ATOMS.ADD RZ, [R24+0x4], R32 ;  /* 0x0000042018ff738c */ /* 0x000fe20000000000 */
[----:B-1----:R-:W-:-:S03]  /*0630*/  IMAD R35, R23, R28, RZ ;  /* 0x0000001c17237224 */ /* 0x002fc600078e02ff */
[----:B------:R1:W-:Y:S01]  /*0640*/  ATOMS.ADD RZ, [R26+0x4], R34 ;  /* 0x000004221aff738c */ /* 0x0003e20000000000 */
[C---:B0-----:R-:W-:Y:S02]  /*0650*/  IMAD R37, R22.reuse, R28, RZ ;  /* 0x0000001c16257224 */ /* 0x041fe400078e02ff */
[----:B------:R-:W-:Y:S01]  /*0660*/  IMAD R28, R22, R29, RZ ;  /* 0x0000001d161c7224 */ /* 0x000fe200078e02ff */
[----:B------:R0:W-:Y:S04]  /*0670*/  ATOMS.ADD RZ, [R24+UR17+-0xc], R36 ;  /* 0xfffff42418ff798c */ /* 0x0001e80008000011 */
[----:B------:R-:W2:Y:S04]  /*0680*/  LDG.E R31, desc[UR12][R18.64] ;  /* 0x0000000c121f7981 */ /* 0x000ea8000c1e1900 */
[----:B------:R-:W-:Y:S04]  /*0690*/  ATOMS.ADD RZ, [R24+0x8], R33 ;  /* 0x0000082118ff738c */ /* 0x000fe80000000000 */
[----:B------:R-:W-:Y:S04]  /*06a0*/  ATOMS.ADD RZ, [R26+0x8], R35 ;  /* 0x000008231aff738c */ /* 0x000fe80000000000 */
[----:B------:R-:W3:Y:S01]  /*06b0*/  LDG.E R30, desc[UR12][R20.64] ;  /* 0x0000000c141e7981 */ /* 0x000ee2000c1e1900 */
[----:B-1----:R-:W-:-:S03]  /*06c0*/  IMAD R34, R23, R27, RZ ;  /* 0x0000001b17227224 */ /* 0x002fc600078e02ff */
[----:B------:R-:W-:Y:S01]  /*06d0*/  ATOMS.ADD RZ, [R24+UR17+-0x8], R37 ;  /* 0xfffff82518ff798c */ /* 0x000fe20008000011 */
[----:B0-----:R-:W-:-:S03]  /*06e0*/  IMAD R36, R22, R27, RZ ;  /* 0x0000001b16247224 */ /* 0x001fc600078e02ff */
[----:B------:R-:W4:Y:S04]  /*06f0*/  LDG.E R29, desc[UR12][R18.64+0x4] ;  /* 0x0000040c121d7981 */ /* 0x000f28000c1e1900 */
[----:B------:R0:W-:Y:S04]  /*0700*/  ATOMS.ADD RZ, [R24+0xc], R28 ;  /* 0x00000c1c18ff738c */ /* 0x0001e80000000000 */
[----:B------:R-:W4:Y:S04]  /*0710*/  LDG.E R27, desc[UR12][R18.64+0x8] ;  /* 0x0000080c121b7981 */ /* 0x000f28000c1e1900 */
[----:B------:R-:W4:Y:S04]  /*0720*/  LDG.E R32, desc[UR12][R20.64+0x8] ;  /* 0x0000080c14207981 */ /* 0x000f28000c1e1900 */
[----:B0-----:R-:W4:Y:S04]  /*0730*/  LDG.E R28, desc[UR12][R20.64+0x4] ;  /* 0x0000040c141c7981 */ /* 0x001f28000c1e1900 */
[----:B------:R0:W4:Y:S04]  /*0740*/  LDG.E R35, desc[UR12][R18.64+0xc] ;  /* 0x00000c0c12237981 */ /* 0x000128000c1e1900 */
[----:B------:R1:W4:Y:S01]  /*0750*/  LDG.E R33, desc[UR12][R20.64+0xc] ;  /* 0x00000c0c14217981 */ /* 0x000322000c1e1900 */
[----:B------:R-:W-:-:S03]  /*0760*/  IADD3 R25, PT, PT, R25, 0x8, RZ ;  /* 0x0000000819197810 */ /* 0x000fc60007ffe0ff */
[----:B------:R-:W-:Y:S01]  /*0770*/  ATOMS.ADD RZ, [R26+0xc], R34 ;  /* 0x00000c221aff738c */ /* 0x000fe20000000000 */
[----:B------:R-:W-:-:S03]  /*0780*/  ISETP.NE.AND P1, PT, R25, RZ, PT ;  /* 0x000000ff1900720c */ /* 0x000fc60003f25270 */
[----:B------:R-:W-:Y:S01]  /*0790*/  ATOMS.ADD RZ, [R24+UR17+-0x4], R36 ;  /* 0xfffffc2418ff798c */ /* 0x000fe20008000011 */
[----:B0-----:R-:W-:Y:S02]  /*07a0*/  IADD3 R18, P2, PT, R18, 0x20, RZ ;  /* 0x0000002012127810 */ /* 0x001fe40007f5e0ff */
[----:B-1----:R-:W-:Y:S02]  /*07b0*/  IADD3 R20, P3, PT, R20, 0x20, RZ ;  /* 0x0000002014147810 */ /* 0x002fe40007f7e0ff */
[----:B------:R-:W-:Y:S02]  /*07c0*/  IADD3.X R19, PT, PT, RZ, R19, RZ, P2, !PT ;  /* 0x00000013ff137210 */ /* 0x000fe400017fe4ff */
[----:B------:R-:W-:Y:S01]  /*07d0*/  IADD3.X R21, PT, PT, RZ, R21, RZ, P3, !PT ;  /* 0x00000015ff157210 */ /* 0x000fe20001ffe4ff */
[----:B--2---:R-:W-:-:S05]  /*07e0*/  IMAD R31, R22, R31, RZ ;  /* 0x0000001f161f7224 */ /* 0x004fca00078e02ff */
[----:B------:R0:W-:Y:S01]  /*07f0*/  ATOMS.ADD RZ, [R24+0x10], R31 ;  /* 0x0000101f18ff738c */ /* 0x0001e20000000000 */
[-C--:B---3--:R-:W-:Y:S02]  /*0800*/  IMAD R37, R23, R30.reuse, RZ ;  /* 0x0000001e17257224 */ /* 0x088fe400078e02ff */
[----:B------:R-:W-:-:S03]  /*0810*/  IMAD R30, R22, R30, RZ ;  /* 0x0000001e161e7224 */ /* 0x000fc600078e02ff */
[----:B------:R1:W-:Y:S01]  /*0820*/  ATOMS.ADD RZ, [R26+0x10], R37 ;  /* 0x000010251aff738c */ /* 0x0003e20000000000 */
[----:B----4-:R-:W-:-:S03]  /*0830*/  IMAD R29, R22, R29, RZ ;  /* 0x0000001d161d7224 */ /* 0x010fc600078e02ff */
[----:B------:R-:W-:Y:S04]  /*0840*/  ATOMS.ADD RZ, [R24+UR17], R30 ;  /* 0x0000001e18ff798c */ /* 0x000fe80008000011 */
[----:B------:R-:W-:Y:S01]  /*0850*/  ATOMS.ADD RZ, [R24+0x14], R29 ;  /* 0x0000141d18ff738c */ /* 0x000fe20000000000 */
[C---:B------:R-:W-:Y:S02]  /*0860*/  IMAD R27, R22.reuse, R27, RZ ;  /* 0x0000001b161b7224 */ /* 0x040fe400078e02ff */
[C---:B0-----:R-:W-:Y:S02]  /*0870*/  IMAD R31, R23.reuse, R32, RZ ;  /* 0x00000020171f7224 */ /* 0x041fe400078e02ff */
[-C--:B------:R-:W-:Y:S02]  /*0880*/  IMAD R34, R23, R28.reuse, RZ ;  /* 0x0000001c17227224 */ /* 0x080fe400078e02ff */
[----:B------:R-:W-:-:S02]  /*0890*/  IMAD R28, R22, R28, RZ ;  /* 0x0000001c161c7224 */ /* 0x000fc400078e02ff */
[C---:B------:R-:W-:Y:S01]  /*08a0*/  IMAD R32, R22.reuse, R32, RZ ;  /* 0x0000002016207224 */ /* 0x040fe200078e02ff */
[----:B------:R-:W-:Y:S01]  /*08b0*/  ATOMS.ADD RZ, [R26+0x14], R34 ;  /* 0x000014221aff738c */ /* 0x000fe20000000000 */
[C---:B------:R-:W-:Y:S02]  /*08c0*/  IMAD R35, R22.reuse, R35, RZ ;  /* 0x0000002316237224 */ /* 0x040fe400078e02ff */
[-C--:B-1----:R-:W-:Y:S01]  /*08d0*/  IMAD R37, R23, R33.reuse, RZ ;  /* 0x0000002117257224 */ /* 0x082fe200078e02ff */
[----:B------:R-:W-:Y:S01]  /*08e0*/  ATOMS.ADD RZ, [R24+UR17+0x4], R28 ;  /* 0x0000041c18ff798c */ /* 0x000fe20008000011 */
[----:B------:R-:W-:-:S03]  /*08f0*/  IMAD R33, R22, R33, RZ ;  /* 0x0000002116217224 */ /* 0x000fc600078e02ff */
[----:B------:R-:W-:Y:S04]  /*0900*/  ATOMS.ADD RZ, [R24+0x18], R27 ;  /* 0x0000181b18ff738c */ /* 0x000fe80000000000 */
[----:B------:R-:W-:Y:S04]  /*0910*/  ATOMS.ADD RZ, [R26+0x18], R31 ;  /* 0x0000181f1aff738c */ /* 0x000fe80000000000 */
[----:B------:R-:W-:Y:S04]  /*0920*/  ATOMS.ADD RZ, [R24+UR17+0x8], R32 ;  /* 0x0000082018ff798c */ /* 0x000fe80008000011 */
[----:B------:R-:W-:Y:S04]  /*0930*/  ATOMS.ADD RZ, [R24+0x1c], R35 ;  /* 0x00001c2318ff738c */ /* 0x000fe80000000000 */
[----:B------:R-:W-:Y:S04]  /*0940*/  ATOMS.ADD RZ, [R26+0x1c], R37 ;  /* 0x00001c251aff738c */ /* 0x000fe80000000000 */
[----:B------:R0:W-:Y:S02]  /*0950*/  ATOMS.ADD RZ, [R24+UR17+0xc], R33 ;  /* 0x00000c2118ff798c */ /* 0x0001e40008000011 */
[----:B0-----:R-:W-:Y:S01]  /*0960*/  IADD3 R24, PT, PT, R24, 0x20, RZ ;  /* 0x0000002018187810 */ /* 0x001fe20007ffe0ff */
[----:B------:R-:W-:Y:S06]  /*0970*/  @P1 BRA `(.L_x_3) ;  /* 0xfffffff800dc1947 */ /* 0x000fec000383ffff */
[----:B------:R-:W-:-:S07]  /*0980*/  MOV R25, R13 ;  /* 0x0000000d00197202 */ /* 0x000fce0000000f00 */
.L_x_2:
[----:B------:R-:W-:-:S09]  /*0990*/  UISETP.NE.AND UP1, UPT, UR20, URZ, UPT ;  /* 0x000000ff1400728c */ /* 0x000fd2000bf25270 */
[----:B------:R-:W-:Y:S05]  /*09a0*/  BRA.U !UP1, `(.L_x_1) ;  /* 0x0000000509487547 */ /* 0x000fea000b800000 */
[----:B------:R-:W-:Y:S02]  /*09b0*/  UIADD3 UR6, UPT, UPT, UR20, -0x1, URZ ;  /* 0xffffffff14067890 */ /* 0x000fe4000fffe0ff */
[----:B------:R-:W-:Y:S02]  /*09c0*/  UISETP.NE.AND UP2, UPT, UR19, URZ, UPT ;  /* 0x000000ff1300728c */ /* 0x000fe4000bf45270 */
[----:B------:R-:W-:-:S09]  /*09d0*/  UISETP.GE.U32.AND UP1, UPT, UR6, 0x3, UPT ;  /* 0x000000030600788c */ /* 0x000fd2000bf26070 */
[----:B------:R-:W-:Y:S05]  /*09e0*/  BRA.U !UP1, `(.L_x_4) ;  /* 0x0000000109987547 */ /* 0x000fea000b800000 */
[----:B------:R-:W-:-:S04]  /*09f0*/  IMAD.WIDE.U32 R18, R25, 0x4, R4 ;  /* 0x0000000419127825 */ /* 0x000fc800078e0004 */
[C---:B------:R-:W-:Y:S01]  /*0a00*/  IMAD.WIDE.U32 R20, R25.reuse, 0x4, R6 ;  /* 0x0000000419147825 */ /* 0x040fe200078e0006 */
[----:B------:R-:W2:Y:S04]  /*0a10*/  LDG.E R33, desc[UR12][R18.64] ;  /* 0x0000000c12217981 */ /* 0x000ea8000c1e1900 */
[----:B------:R-:W3:Y:S04]  /*0a20*/  LDG.E R34, desc[UR12][R20.64] ;  /* 0x0000000c14227981 */ /* 0x000ee8000c1e1900 */
[----:B------:R-:W4:Y:S04]  /*0a30*/  LDG.E R29, desc[UR12][R18.64+0x4] ;  /* 0x0000040c121d7981 */ /* 0x000f28000c1e1900 */
[----:B------:R-:W4:Y:S04]  /*0a40*/  LDG.E R26, desc[UR12][R20.64+0x4] ;  /* 0x0000040c141a7981 */ /* 0x000f28000c1e1900 */
[----:B------:R-:W4:Y:S04]  /*0a50*/  LDG.E R27, desc[UR12][R18.64+0x8] ;  /* 0x0000080c121b7981 */ /* 0x000f28000c1e1900 */
[----:B------:R-:W4:Y:S04]  /*0a60*/  LDG.E R24, desc[UR12][R20.64+0x8] ;  /* 0x0000080c14187981 */ /* 0x000f28000c1e1900 */
[----:B------:R0:W4:Y:S04]  /*0a70*/  LDG.E R31, desc[UR12][R18.64+0xc] ;  /* 0x00000c0c121f7981 */ /* 0x000128000c1e1900 */
[----:B------:R1:W4:Y:S01]  /*0a80*/  LDG.E R28, desc[UR12][R20.64+0xc] ;  /* 0x00000c0c141c7981 */ /* 0x000322000c1e1900 */
[----:B------:R-:W-:-:S02]  /*0a90*/  LEA R32, R25, R14, 0x2 ;  /* 0x0000000e19207211 */ /* 0x000fc400078e10ff */
[C---:B------:R-:W-:Y:S01]  /*0aa0*/  LEA R30, R25.reuse, R15, 0x2 ;  /* 0x0000000f191e7211 */ /* 0x040fe200078e10ff */
[C---:B--2--5:R-:W-:Y:S01]  /*0ab0*/  IMAD R35, R22.reuse, R33, RZ ;  /* 0x0000002116237224 */ /* 0x064fe200078e02ff */
[C---:B------:R-:W-:Y:S02]  /*0ac0*/  LEA R33, R25.reuse, R16, 0x2 ;  /* 0x0000001019217211 */ /* 0x040fe400078e10ff */
[----:B------:R-:W-:Y:S01]  /*0ad0*/  IADD3 R25, PT, PT, R25, 0x4, RZ ;  /* 0x0000000419197810 */ /* 0x000fe20007ffe0ff */
[CC--:B---3--:R-:W-:Y:S01]  /*0ae0*/  IMAD R37, R23.reuse, R34.reuse, RZ ;  /* 0x0000002217257224 */ /* 0x0c8fe200078e02ff */
[----:B------:R2:W-:Y:S01]  /*0af0*/  ATOMS.ADD RZ, [R32], R35 ;  /* 0x0000002320ff738c */ /* 0x0005e20000000000 */
[C---:B------:R-:W-:Y:S02]  /*0b00*/  IMAD R34, R22.reuse, R34, RZ ;  /* 0x0000002216227224 */ /* 0x040fe400078e02ff */
[----:B----4-:R-:W-:Y:S01]  /*0b10*/  IMAD R29, R22, R29, RZ ;  /* 0x0000001d161d7224 */ /* 0x010fe200078e02ff */
[----:B------:R3:W-:Y:S01]  /*0b20*/  ATOMS.ADD RZ, [R30], R37 ;  /* 0x000000251eff738c */ /* 0x0007e20000000000 */
[----:B0-----:R-:W-:-:S03]  /*0b30*/  IMAD R19, R23, R26, RZ ;  /* 0x0000001a17137224 */ /* 0x001fc600078e02ff */
[----:B------:R3:W-:Y:S01]  /*0b40*/  ATOMS.ADD RZ, [R33], R34 ;  /* 0x0000002221ff738c */ /* 0x0007e20000000000 */
[C---:B------:R-:W-:Y:S02]  /*0b50*/  IMAD R26, R22.reuse, R26, RZ ;  /* 0x0000001a161a7224 */ /* 0x040fe400078e02ff */
[----:B------:R-:W-:Y:S01]  /*0b60*/  IMAD R27, R22, R27, RZ ;  /* 0x0000001b161b7224 */ /* 0x000fe200078e02ff */
[----:B------:R3:W-:Y:S01]  /*0b70*/  ATOMS.ADD RZ, [R32+0x4], R29 ;  /* 0x0000041d20ff738c */ /* 0x0007e20000000000 */
[----:B-1----:R-:W-:-:S03]  /*0b80*/  IMAD R21, R23, R24, RZ ;  /* 0x0000001817157224 */ /* 0x002fc600078e02ff */
[----:B------:R3:W-:Y:S01]  /*0b90*/  ATOMS.ADD RZ, [R30+0x4], R19 ;  /* 0x000004131eff738c */ /* 0x0007e20000000000 */
[C---:B------:R-:W-:Y:S02]  /*0ba0*/  IMAD R24, R22.reuse, R24, RZ ;  /* 0x0000001816187224 */ /* 0x040fe400078e02ff */
[----:B------:R-:W-:Y:S01]  /*0bb0*/  IMAD R31, R22, R31, RZ ;  /* 0x0000001f161f7224 */ /* 0x000fe200078e02ff */
[----:B------:R3:W-:Y:S01]  /*0bc0*/  ATOMS.ADD RZ, [R33+0x4], R26 ;  /* 0x0000041a21ff738c */ /* 0x0007e20000000000 */
[----:B--2---:R-:W-:-:S03]  /*0bd0*/  IMAD R35, R23, R28, RZ ;  /* 0x0000001c17237224 */ /* 0x004fc600078e02ff */
[----:B------:R3:W-:Y:S01]  /*0be0*/  ATOMS.ADD RZ, [R32+0x8], R27 ;  /* 0x0000081b20ff738c */ /* 0x0007e20000000000 */
[----:B------:R-:W-:-:S03]  /*0bf0*/  IMAD R28, R22, R28, RZ ;  /* 0x0000001c161c7224 */ /* 0x000fc600078e02ff */
[----:B------:R3:W-:Y:S04]  /*0c00*/  ATOMS.ADD RZ, [R30+0x8], R21 ;  /* 0x000008151eff738c */ /* 0x0007e80000000000 */
[----:B------:R3:W-:Y:S04]  /*0c10*/  ATOMS.ADD RZ, [R33+0x8], R24 ;  /* 0x0000081821ff738c */ /* 0x0007e80000000000 */
[----:B------:R3:W-:Y:S04]  /*0c20*/  ATOMS.ADD RZ, [R32+0xc], R31 ;  /* 0x00000c1f20ff738c */ /* 0x0007e80000000000 */
[----:B------:R3:W-:Y:S04]  /*0c30*/  ATOMS.ADD RZ, [R30+0xc], R35 ;  /* 0x00000c231eff738c */ /* 0x0007e80000000000 */
[----:B------:R3:W-:Y:S02]  /*0c40*/  ATOMS.ADD RZ, [R33+0xc], R28 ;  /* 0x00000c1c21ff738c */ /* 0x0007e40000000000 */
.L_x_4:
[----:B------:R-:W-:Y:S05]  /*0c50*/  BRA.U !UP2, `(.L_x_1) ;  /* 0x000000010a9c7547 */ /* 0x000fea000b800000 */
[----:B------:R-:W-:Y:S02]  /*0c60*/  UISETP.NE.AND UP1, UPT, UR19, 0x1, UPT ;  /* 0x000000011300788c */ /* 0x000fe4000bf25270 */
[----:B------:R-:W-:-:S07]  /*0c70*/  UISETP.NE.AND UP2, UPT, UR18, URZ, UPT ;  /* 0x000000ff1200728c */ /* 0x000fce000bf45270 */
[----:B------:R-:W-:Y:S05]  /*0c80*/  BRA.U !UP1, `(.L_x_5) ;  /* 0x0000000109587547 */ /* 0x000fea000b800000 */
[----:B---3--:R-:W-:-:S04]  /*0c90*/  IMAD.WIDE.U32 R20, R25, 0x4, R4 ;  /* 0x0000000419147825 */ /* 0x008fc800078e0004 */
[C---:B------:R-:W-:Y:S01]  /*0ca0*/  IMAD.WIDE.U32 R18, R25.reuse, 0x4, R6 ;  /* 0x0000000419127825 */ /* 0x040fe200078e0006 */
[----:B------:R-:W2:Y:S04]  /*0cb0*/  LDG.E R27, desc[UR12][R20.64] ;  /* 0x0000000c141b7981 */ /* 0x000ea8000c1e1900 */
[----:B------:R-:W3:Y:S04]  /*0cc0*/  LDG.E R28, desc[UR12][R18.64] ;  /* 0x0000000c121c7981 */ /* 0x000ee8000c1e1900 */
[----:B------:R-:W4:Y:S04]  /*0cd0*/  LDG.E R33, desc[UR12][R20.64+0x4] ;  /* 0x0000040c14217981 */ /* 0x000f28000c1e1900 */
[----:B------:R-:W4:Y:S01]  /*0ce0*/  LDG.E R32, desc[UR12][R18.64+0x4] ;  /* 0x0000040c12207981 */ /* 0x000f22000c1e1900 */
[----:B------:R-:W-:-:S02]  /*0cf0*/  LEA R24, R25, R14, 0x2 ;  /* 0x0000000e19187211 */ /* 0x000fc400078e10ff */
[C---:B------:R-:W-:Y:S02]  /*0d00*/  LEA R26, R25.reuse, R15, 0x2 ;  /* 0x0000000f191a7211 */ /* 0x040fe400078e10ff */
[C---:B------:R-:W-:Y:S02]  /*0d10*/  LEA R30, R25.reuse, R16, 0x2 ;  /* 0x00000010191e7211 */ /* 0x040fe400078e10ff */
[----:B------:R-:W-:Y:S01]  /*0d20*/  IADD3 R25, PT, PT, R25, 0x2, RZ ;  /* 0x0000000219197810 */ /* 0x000fe20007ffe0ff */
[----:B--2--5:R-:W-:Y:S02]  /*0d30*/  IMAD R27, R22, R27, RZ ;  /* 0x0000001b161b7224 */ /* 0x024fe400078e02ff */
[----:B---3--:R-:W-:-:S03]  /*0d40*/  IMAD R29, R23, R28, RZ ;  /* 0x0000001c171d7224 */ /* 0x008fc600078e02ff */
[----:B------:R0:W-:Y:S01]  /*0d50*/  ATOMS.ADD RZ, [R24], R27 ;  /* 0x0000001b18ff738c */ /* 0x0001e20000000000 */
[C---:B------:R-:W-:Y:S02]  /*0d60*/  IMAD R31, R22.reuse, R28, RZ ;  /* 0x0000001c161f7224 */ /* 0x040fe400078e02ff */
[----:B----4-:R-:W-:Y:S01]  /*0d70*/  IMAD R33, R22, R33, RZ ;  /* 0x0000002116217224 */ /* 0x010fe200078e02ff */
[----:B------:R0:W-:Y:S01]  /*0d80*/  ATOMS.ADD RZ, [R26], R29 ;  /* 0x0000001d1aff738c */ /* 0x0001e20000000000 */
[----:B------:R-:W-:-:S03]  /*0d90*/  IMAD R35, R23, R32, RZ ;  /* 0x0000002017237224 */ /* 0x000fc600078e02ff */
[----:B------:R0:W-:Y:S01]  /*0da0*/  ATOMS.ADD RZ, [R30], R31 ;  /* 0x0000001f1eff738c */ /* 0x0001e20000000000 */
[----:B------:R-:W-:-:S03]  /*0db0*/  IMAD R21, R22, R32, RZ ;  /* 0x0000002016157224 */ /* 0x000fc600078e02ff */
[----:B------:R0:W-:Y:S04]  /*0dc0*/  ATOMS.ADD RZ, [R24+0x4], R33 ;  /* 0x0000042118ff738c */ /* 0x0001e80000000000 */
[----:B------:R0:W-:Y:S04]  /*0dd0*/  ATOMS.ADD RZ, [R26+0x4], R35 ;  /* 0x000004231aff738c */ /* 0x0001e80000000000 */
[----:B------:R0:W-:Y:S02]  /*0de0*/  ATOMS.ADD RZ, [R30+0x4], R21 ;  /* 0x000004151eff738c */ /* 0x0001e40000000000 */
.L_x_5:
[----:B------:R-:W-:Y:S05]  /*0df0*/  BRA.U !UP2, `(.L_x_1) ;  /* 0x000000010a347547 */ /* 0x000fea000b800000 */
[----:B------:R-:W-:-:S04]  /*0e00*/  IMAD.WIDE.U32 R4, R25, 0x4, R4 ;  /* 0x0000000419047825 */ /* 0x000fc800078e0004 */
[C---:B------:R-:W-:Y:S02]  /*0e10*/  IMAD.WIDE.U32 R6, R25.reuse, 0x4, R6 ;  /* 0x0000000419067825 */ /* 0x040fe400078e0006 */
[----:B------:R-:W2:Y:S04]  /*0e20*/  LDG.E R5, desc[UR12][R4.64] ;  /* 0x0000000c04057981 */ /* 0x000ea8000c1e1900 */
[----:B------:R-:W4:Y:S01]  /*0e30*/  LDG.E R6, desc[UR12][R6.64] ;  /* 0x0000000c06067981 */ /* 0x000f22000c1e1900 */
[C---:B------:R-:W-:Y:S02]  /*0e40*/  LEA R18, R25.reuse, R14, 0x2 ;  /* 0x0000000e19127211 */ /* 0x040fe400078e10ff */
[C---:B------:R-:W-:Y:S02]  /*0e50*/  LEA R20, R25.reuse, R15, 0x2 ;  /* 0x0000000f19147211 */ /* 0x040fe400078e10ff */
[----:B0--3--:R-:W-:Y:S01]  /*0e60*/  LEA R21, R25, R16, 0x2 ;  /* 0x0000001019157211 */ /* 0x009fe200078e10ff */
[----:B--2--5:R-:W-:-:S02]  /*0e70*/  IMAD R19, R22, R5, RZ ;  /* 0x0000000516137224 */ /* 0x024fc400078e02ff */
[----:B----4-:R-:W-:-:S03]  /*0e80*/  IMAD R23, R23, R6, RZ ;  /* 0x0000000617177224 */ /* 0x010fc600078e02ff */
[----:B------:R1:W-:Y:S01]  /*0e90*/  ATOMS.ADD RZ, [R18], R19 ;  /* 0x0000001312ff738c */ /* 0x0003e20000000000 */
[----:B------:R-:W-:-:S03]  /*0ea0*/  IMAD R22, R22, R6, RZ ;  /* 0x0000000616167224 */ /* 0x000fc600078e02ff */
[----:B------:R1:W-:Y:S04]  /*0eb0*/  ATOMS.ADD RZ, [R20], R23 ;  /* 0x0000001714ff738c */ /* 0x0003e80000000000 */
[----:B------:R1:W-:Y:S02]  /*0ec0*/  ATOMS.ADD RZ, [R21], R22 ;  /* 0x0000001615ff738c */ /* 0x0003e40000000000 */
.L_x_1:
[----:B------:R-:W-:Y:S05]  /*0ed0*/  BSYNC.RECONVERGENT B0 ;  /* 0x0000000000007941 */ /* 0x000fea0003800200 */
.L_x_0:
[----:B------:R-:W-:Y:S06]  /*0ee0*/  BAR.SYNC.DEFER_BLOCKING 0x0 ;  /* 0x0000000000007b1d */ /* 0x000fec0000010000 */
[----:B------:R-:W-:Y:S04]  /*0ef0*/  BSSY.RECONVERGENT B0, `(.L_x_6) ;  /* 0x00000bb000007945 */ /* 0x000fe80003800200 */
[----:B------:R-:W-:Y:S05]  /*0f00*/  @P0 BRA `(.L_x_7) ;  /* 0x0000000800e40947 */ /* 0x000fea0003800000 */
[----:B------:R-:W1:Y:S08]  /*0f10*/  LDC.64 R4, c[0x0][0x388] ;  /* 0x0000e200ff047b82 */ /* 0x000e700000000a00 */
[----:B------:R-:W0:Y:S01]  /*0f20*/  LDC.64 R6, c[0x0][0x398] ;  /* 0x0000e600ff067b82 */ /* 0x000e220000000a00 */
[----:B-1-3--:R-:W-:-:S05]  /*0f30*/  IMAD.WIDE.U32 R18, R0, 0x4, R4 ;  /* 0x0000000400127825 */ /* 0x00afca00078e0004 */
[----:B-----5:R1:W5:Y:S01]  /*0f40*/  LDG.E R22, desc[UR12][R18.64] ;  /* 0x0000000c12167981 */ /* 0x020362000c1e1900 */
[----:B0-----:R-:W-:-:S05]  /*0f50*/  IMAD.WIDE.U32 R20, R0, 0x4, R6 ;  /* 0x0000000400147825 */ /* 0x001fca00078e0006 */
[----:B------:R1:W5:Y:S01]  /*0f60*/  LDG.E R23, desc[UR12][R20.64] ;  /* 0x0000000c14177981 */ /* 0x000362000c1e1900 */
[----:B------:R-:W-:Y:S01]  /*0f70*/  UISETP.GE.U32.AND UP1, UPT, UR23, 0x7, UPT ;  /* 0x000000071700788c */ /* 0x000fe2000bf26070 */
[----:B------:R-:W-:-:S08]  /*0f80*/  HFMA2 R25, -RZ, RZ, 0, 0 ;  /* 0x00000000ff197431 */ /* 0x000fd000000001ff */
[----:B-1----:R-:W-:Y:S05]  /*0f90*/  BRA.U !UP1, `(.L_x_8) ;  /* 0x0000000509407547 */ /* 0x002fea000b800000 */
[----:B------:R-:W0:Y:S01]  /*0fa0*/  S2R R19, SR_CgaCtaId ;  /* 0x0000000000137919 */ /* 0x000e220000008800 */
[----:B------:R-:W-:Y:S01]  /*0fb0*/  MOV R24, 0x400 ;  /* 0x0000040000187802 */ /* 0x000fe20000000f00 */
[----:B------:R-:W-:Y:S01]  /*0fc0*/  BSSY.RECONVERGENT B1, `(.L_x_9) ;  /* 0x000004c000017945 */ /* 0x000fe20003800200 */
[----:B------:R-:W-:Y:S02]  /*0fd0*/  MOV R25, RZ ;  /* 0x000000ff00197202 */ /* 0x000fe40000000f00 */
[----:B0-----:R-:W-:-:S07]  /*0fe0*/  LEA R24, R19, R24, 0x18 ;  /* 0x0000001813187211 */ /* 0x001fce00078ec0ff */
.L_x_10:
[----:B0-----:R-:W-:-:S04]  /*0ff0*/  IMAD.WIDE.U32 R20, R25, 0x4, R4 ;  /* 0x0000000419147825 */ /* 0x001fc800078e0004 */
[----:B------:R-:W-:Y:S01]  /*1000*/  IMAD.WIDE.U32 R18, R25, 0x4, R6 ;  /* 0x0000000419127825 */ /* 0x000fe200078e0006 */
[----:B------:R-:W2:Y:S04]  /*1010*/  LDG.E R33, desc[UR12][R20.64] ;  /* 0x0000000c14217981 */ /* 0x000ea8000c1e1900 */
[----:B------:R-:W3:Y:S01]  /*1020*/  LDG.E R35, desc[UR12][R18.64] ;  /* 0x0000000c12237981 */ /* 0x000ee2000c1e1900 */
[----:B------:R-:W-:-:S03]  /*1030*/  IADD3 R27, PT, PT, R12, R25, RZ ;  /* 0x000000190c1b7210 */ /* 0x000fc60007ffe0ff */
[----:B------:R-:W4:Y:S01]  /*1040*/  LDG.E R31, desc[UR12][R20.64+0x4] ;  /* 0x0000040c141f7981 */ /* 0x000f22000c1e1900 */
[----:B------:R-:W-:-:S03]  /*1050*/  LEA R29, R27, R24, 0x2 ;  /* 0x000000181b1d7211 */ /* 0x000fc600078e10ff */
[----:B------:R-:W4:Y:S01]  /*1060*/  LDG.E R30, desc[UR12][R18.64+0x4] ;  /* 0x0000040c121e7981 */ /* 0x000f22000c1e1900 */
[----:B------:R-:W-:-:S03]  /*1070*/  LEA R28, R27, UR22, 0x2 ;  /* 0x000000161b1c7c11 */ /* 0x000fc6000f8e10ff */
[----:B------:R-:W4:Y:S01]  /*1080*/  LDG.E R32, desc[UR12][R18.64+0x8] ;  /* 0x0000080c12207981 */ /* 0x000f22000c1e1900 */
[----:B------:R-:W-:-:S03]  /*1090*/  LEA R26, R27, UR7, 0x2 ;  /* 0x000000071b1a7c11 */ /* 0x000fc6000f8e10ff */
[----:B------:R-:W4:Y:S01]  /*10a0*/  LDG.E R27, desc[UR12][R18.64+0xc] ;  /* 0x00000c0c121b7981 */ /* 0x000f22000c1e1900 */
[----:B--2--5:R-:W-:-:S03]  /*10b0*/  IMAD R34, R22, R33, RZ ;  /* 0x0000002116227224 */ /* 0x024fc600078e02ff */
[----:B------:R-:W2:Y:S01]  /*10c0*/  LDG.E R33, desc[UR12][R20.64+0x8] ;  /* 0x0000080c14217981 */ /* 0x000ea2000c1e1900 */
[-C--:B---3--:R-:W-:Y:S02]  /*10d0*/  IMAD R37, R23, R35.reuse, RZ ;  /* 0x0000002317257224 */ /* 0x088fe400078e02ff */
[C---:B------:R-:W-:Y:S01]  /*10e0*/  IMAD R36, R22.reuse, R35, RZ ;  /* 0x0000002316247224 */ /* 0x040fe200078e02ff */
[----:B------:R4:W-:Y:S04]  /*10f0*/  ATOMS.ADD RZ, [R29], R34 ;  /* 0x000000221dff738c */ /* 0x0009e80000000000 */
[----:B------:R-:W3:Y:S04]  /*1100*/  LDG.E R35, desc[UR12][R20.64+0xc] ;  /* 0x00000c0c14237981 */ /* 0x000ee8000c1e1900 */
[----:B------:R0:W-:Y:S01]  /*1110*/  ATOMS.ADD RZ, [R28], R37 ;  /* 0x000000251cff738c */ /* 0x0001e20000000000 */
[----:B----4-:R-:W-:-:S02]  /*1120*/  IMAD R34, R22, R31, RZ ;  /* 0x0000001f16227224 */ /* 0x010fc400078e02ff */
[-C--:B------:R-:W-:Y:S01]  /*1130*/  IMAD R31, R23, R30.reuse, RZ ;  /* 0x0000001e171f7224 */ /* 0x080fe200078e02ff */
[----:B------:R1:W-:Y:S04]  /*1140*/  ATOMS.ADD RZ, [R26], R36 ;  /* 0x000000241aff738c */ /* 0x0003e80000000000 */
[----:B------:R-:W-:Y:S01]  /*1150*/  ATOMS.ADD RZ, [R29+0x4], R34 ;  /* 0x000004221dff738c */ /* 0x000fe20000000000 */
[----:B0-----:R-:W-:-:S03]  /*1160*/  IMAD R37, R22, R30, RZ ;  /* 0x0000001e16257224 */ /* 0x001fc600078e02ff */
[----:B------:R0:W-:Y:S01]  /*1170*/  ATOMS.ADD RZ, [R28+0x4], R31 ;  /* 0x0000041f1cff738c */ /* 0x0001e20000000000 */
[----:B-1----:R-:W-:-:S03]  /*1180*/  IMAD R36, R22, R32, RZ ;  /* 0x0000002016247224 */ /* 0x002fc600078e02ff */
[----:B------:R1:W-:Y:S04]  /*1190*/  ATOMS.ADD RZ, [R26+0x4], R37 ;  /* 0x000004251aff738c */ /* 0x0003e80000000000 */
[----:B------:R-:W4:Y:S04]  /*11a0*/  LDG.E R30, desc[UR12][R18.64+0x10] ;  /* 0x0000100c121e7981 */ /* 0x000f28000c1e1900 */
[----:B0-----:R-:W4:Y:S01]  /*11b0*/  LDG.E R31, desc[UR12][R20.64+0x10] ;  /* 0x0000100c141f7981 */ /* 0x001f22000c1e1900 */
[----:B-1----:R-:W-:-:S03]  /*11c0*/  IMAD R37, R23, R32, RZ ;  /* 0x0000002017257224 */ /* 0x002fc600078e02ff */
[----:B------:R-:W4:Y:S01]  /*11d0*/  LDG.E R34, desc[UR12][R18.64+0x18] ;  /* 0x0000180c12227981 */ /* 0x000f22000c1e1900 */
[----:B--2---:R-:W-:-:S05]  /*11e0*/  IMAD R33, R22, R33, RZ ;  /* 0x0000002116217224 */ /* 0x004fca00078e02ff */
[----:B------:R0:W-:Y:S01]  /*11f0*/  ATOMS.ADD RZ, [R29+0x8], R33 ;  /* 0x000008211dff738c */ /* 0x0001e20000000000 */
[----:B---3--:R-:W-:-:S03]  /*1200*/  IMAD R32, R22, R35, RZ ;  /* 0x0000002316207224 */ /* 0x008fc600078e02ff */
[----:B------:R-:W-:Y:S01]  /*1210*/  ATOMS.ADD RZ, [R28+0x8], R37 ;  /* 0x000008251cff738c */ /* 0x000fe20000000000 */
[----:B------:R-:W-:-:S03]  /*1220*/  IMAD R35, R23, R27, RZ ;  /* 0x0000001b17237224 */ /* 0x000fc600078e02ff */
[----:B------:R-:W-:Y:S04]  /*1230*/  ATOMS.ADD RZ, [R26+0x8], R36 ;  /* 0x000008241aff738c */ /* 0x000fe80000000000 */
[----:B------:R1:W-:Y:S04]  /*1240*/  ATOMS.ADD RZ, [R29+0xc], R32 ;  /* 0x00000c201dff738c */ /* 0x0003e80000000000 */
[----:B------:R2:W-:Y:S04]  /*1250*/  ATOMS.ADD RZ, [R28+0xc], R35 ;  /* 0x00000c231cff738c */ /* 0x0005e80000000000 */
[----:B0-----:R-:W3:Y:S04]  /*1260*/  LDG.E R33, desc[UR12][R20.64+0x18] ;  /* 0x0000180c14217981 */ /* 0x001ee8000c1e1900 */
[----:B-1----:R-:W3:Y:S04]  /*1270*/  LDG.E R32, desc[UR12][R18.64+0x14] ;  /* 0x0000140c12207981 */ /* 0x002ee8000c1e1900 */
[----:B--2---:R-:W2:Y:S04]  /*1280*/  LDG.E R35, desc[UR12][R20.64+0x14] ;  /* 0x0000140c14237981 */ /* 0x004ea8000c1e1900 */
[----:B------:R-:W2:Y:S04]  /*1290*/  LDG.E R37, desc[UR12][R20.64+0x1c] ;  /* 0x00001c0c14257981 */ /* 0x000ea8000c1e1900 */
[----:B------:R3:W2:Y:S01]  /*12a0*/  LDG.E R36, desc[UR12][R18.64+0x1c] ;  /* 0x00001c0c12247981 */ /* 0x0006a2000c1e1900 */
[C---:B------:R-:W-:Y:S01]  /*12b0*/  IMAD R27, R22.reuse, R27, RZ ;  /* 0x0000001b161b7224 */ /* 0x040fe200078e02ff */
[----:B------:R-:W-:Y:S01]  /*12c0*/  IADD3 R25, PT, PT, R25, 0x8, RZ ;  /* 0x0000000819197810 */ /* 0x000fe20007ffe0ff */
[----:B----4-:R-:W-:-:S03]  /*12d0*/  IMAD R31, R22, R31, RZ ;  /* 0x0000001f161f7224 */ /* 0x010fc600078e02ff */
[----:B------:R0:W-:Y:S01]  /*12e0*/  ATOMS.ADD RZ, [R26+0xc], R27 ;  /* 0x00000c1b1aff738c */ /* 0x0001e20000000000 */
[----:B------:R-:W-:-:S03]  /*12f0*/  ISETP.NE.AND P1, PT, R25, R13, PT ;  /* 0x0000000d1900720c */ /* 0x000fc60003f25270 */
[----:B------:R1:W-:Y:S01]  /*1300*/  ATOMS.ADD RZ, [R29+0x10], R31 ;  /* 0x0000101f1dff738c */ /* 0x0003e20000000000 */
[CC--:B0-----:R-:W-:Y:S02]  /*1310*/  IMAD R27, R23.reuse, R30.reuse, RZ ;  /* 0x0000001e171b7224 */ /* 0x0c1fe400078e02ff */
[C---:B------:R-:W-:Y:S02]  /*1320*/  IMAD R30, R22.reuse, R30, RZ ;  /* 0x0000001e161e7224 */ /* 0x040fe400078e02ff */
[-C--:B-1----:R-:W-:Y:S01]  /*1330*/  IMAD R31, R23, R34.reuse, RZ ;  /* 0x00000022171f7224 */ /* 0x082fe200078e02ff */
[----:B------:R0:W-:Y:S04]  /*1340*/  ATOMS.ADD RZ, [R28+0x10], R27 ;  /* 0x0000101b1cff738c */ /* 0x0001e80000000000 */
[----:B------:R1:W-:Y:S01]  /*1350*/  ATOMS.ADD RZ, [R26+0x10], R30 ;  /* 0x0000101e1aff738c */ /* 0x0003e20000000000 */
[----:B0-----:R-:W-:-:S02]  /*1360*/  IMAD R27, R22, R34, RZ ;  /* 0x00000022161b7224 */ /* 0x001fc400078e02ff */
[C---:B---3--:R-:W-:Y:S02]  /*1370*/  IMAD R18, R22.reuse, R33, RZ ;  /* 0x0000002116127224 */ /* 0x048fe400078e02ff */
[-C--:B------:R-:W-:Y:S02]  /*1380*/  IMAD R21, R23, R32.reuse, RZ ;  /* 0x0000002017157224 */ /* 0x080fe400078e02ff */
[C---:B------:R-:W-:Y:S02]  /*1390*/  IMAD R19, R22.reuse, R32, RZ ;  /* 0x0000002016137224 */ /* 0x040fe400078e02ff */
[C---:B--2---:R-:W-:Y:S02]  /*13a0*/  IMAD R20, R22.reuse, R35, RZ ;  /* 0x0000002316147224 */ /* 0x044fe400078e02ff */
[----:B-1----:R-:W-:-:S03]  /*13b0*/  IMAD R30, R22, R37, RZ ;  /* 0x00000025161e7224 */ /* 0x002fc600078e02ff */
[----:B------:R0:W-:Y:S01]  /*13c0*/  ATOMS.ADD RZ, [R29+0x14], R20 ;  /* 0x000014141dff738c */ /* 0x0001e20000000000 */
[----:B------:R-:W-:-:S03]  /*13d0*/  IMAD R33, R23, R36, RZ ;  /* 0x0000002417217224 */ /* 0x000fc600078e02ff */
[----:B------:R0:W-:Y:S01]  /*13e0*/  ATOMS.ADD RZ, [R28+0x14], R21 ;  /* 0x000014151cff738c */ /* 0x0001e20000000000 */
[----:B------:R-:W-:-:S03]  /*13f0*/  IMAD R35, R22, R36, RZ ;  /* 0x0000002416237224 */ /* 0x000fc600078e02ff */
[----:B------:R0:W-:Y:S04]  /*1400*/  ATOMS.ADD RZ, [R26+0x14], R19 ;  /* 0x000014131aff738c */ /* 0x0001e80000000000 */
[----:B------:R0:W-:Y:S04]  /*1410*/  ATOMS.ADD RZ, [R29+0x18], R18 ;  /* 0x000018121dff738c */ /* 0x0001e80000000000 */
[----:B------:R0:W-:Y:S04]  /*1420*/  ATOMS.ADD RZ, [R28+0x18], R31 ;  /* 0x0000181f1cff738c */ /* 0x0001e80000000000 */
[----:B------:R0:W-:Y:S04]  /*1430*/  ATOMS.ADD RZ, [R26+0x18], R27 ;  /* 0x0000181b1aff738c */ /* 0x0001e80000000000 */
[----:B------:R0:W-:Y:S04]  /*1440*/  ATOMS.ADD RZ, [R29+0x1c], R30 ;  /* 0x00001c1e1dff738c */ /* 0x0001e80000000000 */
[----:B------:R0:W-:Y:S04]  /*1450*/  ATOMS.ADD RZ, [R28+0x1c], R33 ;  /* 0x00001c211cff738c */ /* 0x0001e80000000000 */
[----:B------:R0:W-:Y:S01]  /*1460*/  ATOMS.ADD RZ, [R26+0x1c], R35 ;  /* 0x00001c231aff738c */ /* 0x0001e20000000000 */
[----:B------:R-:W-:Y:S05]  /*1470*/  @P1 BRA `(.L_x_10) ;  /* 0xfffffff800dc1947 */ /* 0x000fea000383ffff */
[----:B------:R-:W-:Y:S05]  /*1480*/  BSYNC.RECONVERGENT B1 ;  /* 0x0000000000017941 */ /* 0x000fea0003800200 */
.L_x_9:
[----:B------:R-:W-:-:S07]  /*1490*/  MOV R25, R13 ;  /* 0x0000000d00197202 */ /* 0x000fce0000000f00 */
.L_x_8:
[----:B------:R-:W-:-:S09]  /*14a0*/  UISETP.NE.AND UP1, UPT, UR20, URZ, UPT ;  /* 0x000000ff1400728c */ /* 0x000fd2000bf25270 */
[----:B------:R-:W-:Y:S05]  /*14b0*/  BRA.U !UP1, `(.L_x_7) ;  /* 0x0000000509787547 */ /* 0x000fea000b800000 */
[----:B------:R-:W-:Y:S02]  /*14c0*/  UIADD3 UR6, UPT, UPT, UR20, -0x1, URZ ;  /* 0xffffffff14067890 */ /* 0x000fe4000fffe0ff */
[----:B------:R-:W-:Y:S02]  /*14d0*/  UISETP.NE.AND UP2, UPT, UR19, URZ, UPT ;  /* 0x000000ff1300728c */ /* 0x000fe4000bf45270 */
[----:B------:R-:W-:-:S09]  /*14e0*/  UISETP.GE.U32.AND UP1, UPT, UR6, 0x3, UPT ;  /* 0x000000030600788c */ /* 0x000fd2000bf26070 */
[----:B------:R-:W-:Y:S05]  /*14f0*/  BRA.U !UP1, `(.L_x_11) ;  /* 0x0000000109a87547 */ /* 0x000fea000b800000 */
[----:B0-----:R-:W-:-:S04]  /*1500*/  IMAD.WIDE.U32 R18, R25, 0x4, R4 ;  /* 0x0000000419127825 */ /* 0x001fc800078e0004 */
[----:B------:R-:W-:Y:S01]  /*1510*/  IMAD.WIDE.U32 R20, R25, 0x4, R6 ;  /* 0x0000000419147825 */ /* 0x000fe200078e0006 */
        /* <DEDUP_REMOVED lines=8> */
[----:B------:R-:W1:Y:S01]  /*15a0*/  S2UR UR9, SR_CgaCtaId ;  /* 0x00000000000979c3 */ /* 0x000e620000008800 */
[----:B------:R-:W-:Y:S01]  /*15b0*/  UMOV UR6, 0x400 ;  /* 0x0000040000067882 */ /* 0x000fe20000000000 */
[----:B------:R-:W-:-:S02]  /*15c0*/  IADD3 R34, PT, PT, R12, R25, RZ ;  /* 0x000000190c227210 */ /* 0x000fc40007ffe0ff */
[----:B------:R-:W-:Y:S02]  /*15d0*/  IADD3 R25, PT, PT, R25, 0x4, RZ ;  /* 0x0000000419197810 */ /* 0x000fe40007ffe0ff */
[C---:B------:R-:W-:Y:S02]  /*15e0*/  LEA R32, R34.reuse, UR22, 0x2 ;  /* 0x0000001622207c11 */ /* 0x040fe4000f8e10ff */
[----:B0-----:R-:W-:Y:S01]  /*15f0*/  LEA R18, R34, UR7, 0x2 ;  /* 0x0000000722127c11 */ /* 0x001fe2000f8e10ff */
[----:B-1----:R-:W-:-:S06]  /*1600*/  ULEA UR6, UR9, UR6, 0x18 ;  /* 0x0000000609067291 */ /* 0x002fcc000f8ec0ff */
[----:B------:R-:W-:Y:S01]  /*1610*/  LEA R33, R34, UR6, 0x2 ;  /* 0x0000000622217c11 */ /* 0x000fe2000f8e10ff */
[----:B--2--5:R-:W-:Y:S02]  /*1620*/  IMAD R36, R22, R35, RZ ;  /* 0x0000002316247224 */ /* 0x024fe400078e02ff */
[----:B---3--:R-:W-:-:S03]  /*1630*/  IMAD R35, R23, R26, RZ ;  /* 0x0000001a17237224 */ /* 0x008fc600078e02ff */
[----:B------:R-:W-:Y:S01]  /*1640*/  ATOMS.ADD RZ, [R33], R36 ;  /* 0x0000002421ff738c */ /* 0x000fe20000000000 */
[C---:B------:R-:W-:Y:S02]  /*1650*/  IMAD R19, R22.reuse, R26, RZ ;  /* 0x0000001a16137224 */ /* 0x040fe400078e02ff */
[----:B----4-:R-:W-:Y:S01]  /*1660*/  IMAD R20, R22, R27, RZ ;  /* 0x0000001b16147224 */ /* 0x010fe200078e02ff */
[----:B------:R0:W-:Y:S01]  /*1670*/  ATOMS.ADD RZ, [R32], R35 ;  /* 0x0000002320ff738c */ /* 0x0001e20000000000 */
[----:B------:R-:W-:-:S03]  /*1680*/  IMAD R21, R23, R28, RZ ;  /* 0x0000001c17157224 */ /* 0x000fc600078e02ff */
[----:B------:R1:W-:Y:S01]  /*1690*/  ATOMS.ADD RZ, [R18], R19 ;  /* 0x0000001312ff738c */ /* 0x0003e20000000000 */
[C---:B------:R-:W-:Y:S02]  /*16a0*/  IMAD R27, R22.reuse, R28, RZ ;  /* 0x0000001c161b7224 */ /* 0x040fe400078e02ff */
[----:B------:R-:W-:Y:S01]  /*16b0*/  IMAD R26, R22, R29, RZ ;  /* 0x0000001d161a7224 */ /* 0x000fe200078e02ff */
[----:B------:R1:W-:Y:S01]  /*16c0*/  ATOMS.ADD RZ, [R33+0x4], R20 ;  /* 0x0000041421ff738c */ /* 0x0003e20000000000 */
[----:B------:R-:W-:-:S03]  /*16d0*/  IMAD R29, R23, R24, RZ ;  /* 0x00000018171d7224 */ /* 0x000fc600078e02ff */
[----:B------:R1:W-:Y:S01]  /*16e0*/  ATOMS.ADD RZ, [R32+0x4], R21 ;  /* 0x0000041520ff738c */ /* 0x0003e20000000000 */
[C---:B0-----:R-:W-:Y:S02]  /*16f0*/  IMAD R35, R22.reuse, R24, RZ ;  /* 0x0000001816237224 */ /* 0x041fe400078e02ff */
[----:B------:R-:W-:Y:S01]  /*1700*/  IMAD R24, R22, R31, RZ ;  /* 0x0000001f16187224 */ /* 0x000fe200078e02ff */
        /* <DEDUP_REMOVED lines=8> */
[----:B------:R1:W-:Y:S02]  /*1790*/  ATOMS.ADD RZ, [R18+0xc], R37 ;  /* 0x00000c2512ff738c */ /* 0x0003e40000000000 */
.L_x_11:
[----:B------:R-:W-:Y:S05]  /*17a0*/  BRA.U !UP2, `(.L_x_7) ;  /* 0x000000010abc7547 */ /* 0x000fea000b800000 */
[----:B------:R-:W-:Y:S02]  /*17b0*/  UISETP.NE.AND UP1, UPT, UR19, 0x1, UPT ;  /* 0x000000011300788c */ /* 0x000fe4000bf25270 */
[----:B------:R-:W-:-:S07]  /*17c0*/  UISETP.NE.AND UP2, UPT, UR18, URZ, UPT ;  /* 0x000000ff1200728c */ /* 0x000fce000bf45270 */
[----:B------:R-:W-:Y:S05]  /*17d0*/  BRA.U !UP1, `(.L_x_12) ;  /* 0x0000000109687547 */ /* 0x000fea000b800000 */
[----:B01----:R-:W-:-:S04]  /*17e0*/  IMAD.WIDE.U32 R20, R25, 0x4, R4 ;  /* 0x0000000419147825 */ /* 0x003fc800078e0004 */
[----:B------:R-:W-:Y:S01]  /*17f0*/  IMAD.WIDE.U32 R18, R25, 0x4, R6 ;  /* 0x0000000419127825 */ /* 0x000fe200078e0006 */
[----:B------:R-:W2:Y:S04]  /*1800*/  LDG.E R27, desc[UR12][R20.64] ;  /* 0x0000000c141b7981 */ /* 0x000ea8000c1e1900 */
[----:B------:R-:W3:Y:S04]  /*1810*/  LDG.E R29, desc[UR12][R18.64] ;  /* 0x0000000c121d7981 */ /* 0x000ee8000c1e1900 */
[----:B------:R3:W4:Y:S04]  /*1820*/  LDG.E R31, desc[UR12][R20.64+0x4] ;  /* 0x0000040c141f7981 */ /* 0x000728000c1e1900 */
[----:B------:R-:W4:Y:S01]  /*1830*/  LDG.E R30, desc[UR12][R18.64+0x4] ;  /* 0x0000040c121e7981 */ /* 0x000f22000c1e1900 */
[----:B------:R-:W0:Y:S01]  /*1840*/  S2UR UR9, SR_CgaCtaId ;  /* 0x00000000000979c3 */ /* 0x000e220000008800 */
[----:B------:R-:W-:Y:S01]  /*1850*/  UMOV UR6, 0x400 ;  /* 0x0000040000067882 */ /* 0x000fe20000000000 */
[----:B------:R-:W-:-:S02]  /*1860*/  IADD3 R24, PT, PT, R12, R25, RZ ;  /* 0x000000190c187210 */ /* 0x000fc40007ffe0ff */
[----:B------:R-:W-:Y:S02]  /*1870*/  IADD3 R25, PT, PT, R25, 0x2, RZ ;  /* 0x0000000219197810 */ /* 0x000fe40007ffe0ff */
[----:B------:R-:W-:Y:S01]  /*1880*/  LEA R28, R24, UR22, 0x2 ;  /* 0x00000016181c7c11 */ /* 0x000fe2000f8e10ff */
[----:B0-----:R-:W-:-:S06]  /*1890*/  ULEA UR6, UR9, UR6, 0x18 ;  /* 0x0000000609067291 */ /* 0x001fcc000f8ec0ff */
[C---:B------:R-:W-:Y:S02]  /*18a0*/  LEA R26, R24.reuse, UR6, 0x2 ;  /* 0x00000006181a7c11 */ /* 0x040fe4000f8e10ff */
[----:B------:R-:W-:Y:S01]  /*18b0*/  LEA R24, R24, UR7, 0x2 ;  /* 0x0000000718187c11 */ /* 0x000fe2000f8e10ff */
        /* <DEDUP_REMOVED lines=12> */
.L_x_12:
[----:B------:R-:W-:Y:S05]  /*1980*/  BRA.U !UP2, `(.L_x_7) ;  /* 0x000000010a447547 */ /* 0x000fea000b800000 */
[----:B------:R-:W-:-:S04]  /*1990*/  IMAD.WIDE.U32 R4, R25, 0x4, R4 ;  /* 0x0000000419047825 */ /* 0x000fc800078e0004 */
[----:B------:R-:W-:Y:S02]  /*19a0*/  IMAD.WIDE.U32 R6, R25, 0x4, R6 ;  /* 0x0000000419067825 */ /* 0x000fe400078e0006 */
[----:B------:R-:W3:Y:S04]  /*19b0*/  LDG.E R5, desc[UR12][R4.64] ;  /* 0x0000000c04057981 */ /* 0x000ee8000c1e1900 */
[----:B------:R-:W4:Y:S01]  /*19c0*/  LDG.E R6, desc[UR12][R6.64] ;  /* 0x0000000c06067981 */ /* 0x000f22000c1e1900 */
[----:B------:R-:W2:Y:S01]  /*19d0*/  S2UR UR9, SR_CgaCtaId ;  /* 0x00000000000979c3 */ /* 0x000ea20000008800 */
[----:B------:R-:W-:Y:S01]  /*19e0*/  UMOV UR6, 0x400 ;  /* 0x0000040000067882 */ /* 0x000fe20000000000 */
[----:B01----:R-:W-:-:S04]  /*19f0*/  IADD3 R18, PT, PT, R12, R25, RZ ;  /* 0x000000190c127210 */ /* 0x003fc80007ffe0ff */
[----:B--2---:R-:W-:Y:S01]  /*1a00*/  LEA R21, R18, UR22, 0x2 ;  /* 0x0000001612157c11 */ /* 0x004fe2000f8e10ff */
[----:B------:R-:W-:-:S06]  /*1a10*/  ULEA UR6, UR9, UR6, 0x18 ;  /* 0x0000000609067291 */ /* 0x000fcc000f8ec0ff */
[C---:B------:R-:W-:Y:S02]  /*1a20*/  LEA R19, R18.reuse, UR6, 0x2 ;  /* 0x0000000612137c11 */ /* 0x040fe4000f8e10ff */
[----:B------:R-:W-:Y:S01]  /*1a30*/  LEA R18, R18, UR7, 0x2 ;  /* 0x0000000712127c11 */ /* 0x000fe2000f8e10ff */
[----:B---3-5:R-:W-:Y:S02]  /*1a40*/  IMAD R20, R22, R5, RZ ;  /* 0x0000000516147224 */ /* 0x028fe400078e02ff */
[----:B----4-:R-:W-:-:S03]  /*1a50*/  IMAD R24, R23, R6, RZ ;  /* 0x0000000617187224 */ /* 0x010fc600078e02ff */
[----:B------:R4:W-:Y:S01]  /*1a60*/  ATOMS.ADD RZ, [R19], R20 ;  /* 0x0000001413ff738c */ /* 0x0009e20000000000 */
[----:B------:R-:W-:-:S03]  /*1a70*/  IMAD R23, R22, R6, RZ ;  /* 0x0000000616177224 */ /* 0x000fc600078e02ff */
[----:B------:R4:W-:Y:S04]  /*1a80*/  ATOMS.ADD RZ, [R21], R24 ;  /* 0x0000001815ff738c */ /* 0x0009e80000000000 */
[----:B------:R4:W-:Y:S02]  /*1a90*/  ATOMS.ADD RZ, [R18], R23 ;  /* 0x0000001712ff738c */ /* 0x0009e40000000000 */
.L_x_7:
[----:B------:R-:W-:Y:S05]  /*1aa0*/  BSYNC.RECONVERGENT B0 ;  /* 0x0000000000007941 */ /* 0x000fea0003800200 */
.L_x_6:
[----:B------:R-:W-:Y:S01]  /*1ab0*/  BAR.SYNC.DEFER_BLOCKING 0x0 ;  /* 0x0000000000007b1d */ /* 0x000fe20000010000 */
[----:B------:R-:W-:-:S13]  /*1ac0*/  ISETP.GE.AND P1, PT, R17, 0x1, PT ;  /* 0x000000011100780c */ /* 0x000fda0003f26270 */
[----:B------:R-:W-:Y:S05]  /*1ad0*/  @!P1 BRA `(.L_x_13) ;  /* 0x0000000400609947 */ /* 0x000fea0003800000 */
[----:B------:R-:W-:Y:S01]  /*1ae0*/  UISETP.GE.AND UP1, UPT, UR16, 0x4, UPT ;  /* 0x000000041000788c */ /* 0x000fe2000bf26270 */
[----:B------:R-:W-:-:S08]  /*1af0*/  UMOV UR6, URZ ;  /* 0x000000ff00067c82 */ /* 0x000fd00008000000 */
[----:B------:R-:W-:Y:S05]  /*1b00*/  BRA.U !UP1, `(.L_x_14) ;  /* 0x0000000109ac7547 */ /* 0x000fea000b800000 */
[----:B------:R-:W0:Y:S01]  /*1b10*/  S2UR UR9, SR_CgaCtaId ;  /* 0x00000000000979c3 */ /* 0x000e220000008800 */
[----:B------:R-:W-:Y:S02]  /*1b20*/  UMOV UR6, 0x400 ;  /* 0x0000040000067882 */ /* 0x000fe40000000000 */
[----:B0-----:R-:W-:-:S03]  /*1b30*/  ULEA UR10, UR9, UR6, 0x18 ;  /* 0x00000006090a7291 */ /* 0x001fc6000f8ec0ff */
[----:B------:R-:W-:-:S09]  /*1b40*/  UMOV UR6, URZ ;  /* 0x000000ff00067c82 */ /* 0x000fd20008000000 */
.L_x_15:
[----:B------:R-:W-:Y:S01]  /*1b50*/  ULEA UR11, UR6, UR10, 0x2 ;  /* 0x0000000a060b7291 */ /* 0x000fe2000f8e10ff */
[----:B0-----:R-:W0:Y:S01]  /*1b60*/  S2R R7, SR_LANEID ;  /* 0x0000000000077919 */ /* 0x001e220000000000 */
[----:B------:R-:W-:Y:S01]  /*1b70*/  VOTEU.ANY UR9, UPT, PT ;  /* 0x0000000000097886 */ /* 0x000fe200038e0100 */
[----:B------:R-:W-:Y:S02]  /*1b80*/  UIADD3 UR6, UPT, UPT, UR6, 0x4, URZ ;  /* 0x0000000406067890 */ /* 0x000fe4000fffe0ff */
[----:B------:R-:W-:Y:S02]  /*1b90*/  UFLO.U32 UR14, UR9 ;  /* 0x00000009000e72bd */ /* 0x000fe400080e0000 */
[----:B------:R-:W-:Y:S02]  /*1ba0*/  UPOPC UR9, UR9 ;  /* 0x00000009000972bf */ /* 0x000fe40008000000 */
[----:B------:R-:W1:Y:S01]  /*1bb0*/  LDS R4, [UR11] ;  /* 0x0000000bff047984 */ /* 0x000e620008000800 */
[----:B------:R-:W-:Y:S01]  /*1bc0*/  UISETP.NE.AND UP1, UPT, UR6, UR8, UPT ;  /* 0x000000080600728c */ /* 0x000fe2000bf25270 */
[----:B0-----:R-:W-:Y:S01]  /*1bd0*/  ISETP.EQ.U32.AND P2, PT, R7, UR14, PT ;  /* 0x0000000e07007c0c */ /* 0x001fe2000bf42070 */
[----:B-1----:R-:W-:-:S05]  /*1be0*/  IMAD.HI R5, R4, 0x68db8bad, RZ ;  /* 0x68db8bad04057827 */ /* 0x002fca00078e02ff */
[----:B------:R-:W-:-:S04]  /*1bf0*/  SHF.R.U32.HI R6, RZ, 0x1f, R5 ;  /* 0x0000001fff067819 */ /* 0x000fc80000011605 */
[----:B------:R-:W-:-:S05]  /*1c00*/  LEA.HI.SX32 R5, R5, R6, 0x14 ;  /* 0x0000000605057211 */ /* 0x000fca00078fa2ff */
[C---:B--234-:R-:W-:Y:S02]  /*1c10*/  IMAD R21, R5.reuse, UR9, RZ ;  /* 0x0000000905157c24 */ /* 0x05cfe4000f8e02ff */
[----:B------:R-:W-:-:S03]  /*1c20*/  IMAD R4, R5, -0x2710, R4 ;  /* 0xffffd8f005047824 */ /* 0x000fc600078e0204 */
[----:B------:R-:W-:Y:S04]  /*1c30*/  @P2 ATOMS.ADD RZ, [UR11+0x4], R21 ;  /* 0x00000415ffff298c */ /* 0x000fe8000800000b */
[----:B------:R-:W0:Y:S02]  /*1c40*/  LDS R6, [UR11+0x4] ;  /* 0x0000040bff067984 */ /* 0x000e240008000800 */
[----:B0-----:R-:W-:-:S05]  /*1c50*/  IMAD.HI R7, R6, 0x68db8bad, RZ ;  /* 0x68db8bad06077827 */ /* 0x001fca00078e02ff */
[----:B------:R-:W-:-:S04]  /*1c60*/  SHF.R.U32.HI R18, RZ, 0x1f, R7 ;  /* 0x0000001fff127819 */ /* 0x000fc80000011607 */
[----:B------:R-:W-:-:S05]  /*1c70*/  LEA.HI.SX32 R7, R7, R18, 0x14 ;  /* 0x0000001207077211 */ /* 0x000fca00078fa2ff */
[C---:B-----5:R-:W-:Y:S02]  /*1c80*/  IMAD R23, R7.reuse, UR9, RZ ;  /* 0x0000000907177c24 */ /* 0x060fe4000f8e02ff */
[----:B------:R-:W-:-:S03]  /*1c90*/  IMAD R5, R7, -0x2710, R6 ;  /* 0xffffd8f007057824 */ /* 0x000fc600078e0206 */
[----:B------:R-:W-:Y:S04]  /*1ca0*/  @P2 ATOMS.ADD RZ, [UR11+0x8], R23 ;  /* 0x00000817ffff298c */ /* 0x000fe8000800000b */
[----:B------:R-:W0:Y:S02]  /*1cb0*/  LDS R18, [UR11+0x8] ;  /* 0x0000080bff127984 */ /* 0x000e240008000800 */
[----:B0-----:R-:W-:-:S05]  /*1cc0*/  IMAD.HI R19, R18, 0x68db8bad, RZ ;  /* 0x68db8bad12137827 */ /* 0x001fca00078e02ff */
[----:B------:R-:W-:-:S04]  /*1cd0*/  SHF.R.U32.HI R20, RZ, 0x1f, R19 ;  /* 0x0000001fff147819 */ /* 0x000fc80000011613 */
[----:B------:R-:W-:-:S05]  /*1ce0*/  LEA.HI.SX32 R19, R19, R20, 0x14 ;  /* 0x0000001413137211 */ /* 0x000fca00078fa2ff */
[C---:B------:R-:W-:Y:S02]  /*1cf0*/  IMAD R24, R19.reuse, UR9, RZ ;  /* 0x0000000913187c24 */ /* 0x040fe4000f8e02ff */
[----:B------:R-:W-:-:S03]  /*1d00*/  IMAD R6, R19, -0x2710, R18 ;  /* 0xffffd8f013067824 */ /* 0x000fc600078e0212 */
[----:B------:R-:W-:Y:S04]  /*1d10*/  @P2 ATOMS.ADD RZ, [UR11+0xc], R24 ;  /* 0x00000c18ffff298c */ /* 0x000fe8000800000b */
[----:B------:R-:W0:Y:S02]  /*1d20*/  LDS R20, [UR11+0xc] ;  /* 0x00000c0bff147984 */ /* 0x000e240008000800 */
[----:B0-----:R-:W-:-:S05]  /*1d30*/  IMAD.HI R21, R20, 0x68db8bad, RZ ;  /* 0x68db8bad14157827 */ /* 0x001fca00078e02ff */
[----:B------:R-:W-:-:S04]  /*1d40*/  SHF.R.U32.HI R22, RZ, 0x1f, R21 ;  /* 0x0000001fff167819 */ /* 0x000fc80000011615 */
[----:B------:R-:W-:-:S05]  /*1d50*/  LEA.HI.SX32 R21, R21, R22, 0x14 ;  /* 0x0000001615157211 */ /* 0x000fca00078fa2ff */
[C---:B------:R-:W-:Y:S02]  /*1d60*/  IMAD R7, R21.reuse, -0x2710, R20 ;  /* 0xffffd8f015077824 */ /* 0x040fe400078e0214 */
[----:B------:R-:W-:-:S03]  /*1d70*/  IMAD R21, R21, UR9, RZ ;  /* 0x0000000915157c24 */ /* 0x000fc6000f8e02ff */
[----:B------:R0:W-:Y:S04]  /*1d80*/  STS.128 [UR11], R4 ;  /* 0x00000004ff007988 */ /* 0x0001e80008000c0b */
[----:B------:R0:W-:Y:S01]  /*1d90*/  @P2 ATOMS.ADD RZ, [UR11+0x10], R21 ;  /* 0x00001015ffff298c */ /* 0x0001e2000800000b */
[----:B------:R-:W-:Y:S05]  /*1da0*/  BRA.U UP1, `(.L_x_15) ;  /* 0xfffffffd01687547 */ /* 0x000fea000b83ffff */
[----:B------:R-:W-:-:S05]  /*1db0*/  UMOV UR6, UR8 ;  /* 0x0000000800067c82 */ /* 0x000fca0008000000 */
.L_x_14:
[----:B------:R-:W1:Y:S01]  /*1dc0*/  S2UR UR10, SR_CgaCtaId ;  /* 0x00000000000a79c3 */ /* 0x000e620000008800 */
[----:B------:R-:W-:Y:S01]  /*1dd0*/  UMOV UR9, 0x400 ;  /* 0x0000040000097882 */ /* 0x000fe20000000000 */
[----:B0-----:R-:W0:Y:S01]  /*1de0*/  S2R R7, SR_LANEID ;  /* 0x0000000000077919 */ /* 0x001e220000000000 */
[----:B------:R-:W-:Y:S02]  /*1df0*/  UISETP.LT.AND UP1, UPT, UR16, 0x1, UPT ;  /* 0x000000011000788c */ /* 0x000fe4000bf21270 */
[----:B-1----:R-:W-:-:S04]  /*1e00*/  ULEA UR9, UR10, UR9, 0x18 ;  /* 0x000000090a097291 */ /* 0x002fc8000f8ec0ff */
[----:B------:R-:W-:-:S03]  /*1e10*/  ULEA UR9, UR6, UR9, 0x2 ;  /* 0x0000000906097291 */ /* 0x000fc6000f8e10ff */
[----:B------:R-:W-:Y:S02]  /*1e20*/  VOTEU.ANY UR6, UPT, PT ;  /* 0x0000000000067886 */ /* 0x000fe400038e0100 */
[----:B------:R-:W-:Y:S02]  /*1e30*/  UFLO.U32 UR10, UR6 ;  /* 0x00000006000a72bd */ /* 0x000fe400080e0000 */
[----:B------:R-:W-:Y:S02]  /*1e40*/  UPOPC UR6, UR6 ;  /* 0x00000006000672bf */ /* 0x000fe40008000000 */
[----:B------:R-:W1:Y:S02]  /*1e50*/  LDS R4, [UR9] ;  /* 0x00000009ff047984 */ /* 0x000e640008000800 */
[----:B0-----:R-:W-:Y:S01]  /*1e60*/  ISETP.EQ.U32.AND P2, PT, R7, UR10, PT ;  /* 0x0000000a07007c0c */ /* 0x001fe2000bf42070 */
[----:B-1----:R-:W-:-:S05]  /*1e70*/  IMAD.HI R5, R4, 0x68db8bad, RZ ;  /* 0x68db8bad04057827 */ /* 0x002fca00078e02ff */
[----:B------:R-:W-:-:S04]  /*1e80*/  SHF.R.U32.HI R6, RZ, 0x1f, R5 ;  /* 0x0000001fff067819 */ /* 0x000fc80000011605 */
[----:B------:R-:W-:-:S05]  /*1e90*/  LEA.HI.SX32 R5, R5, R6, 0x14 ;  /* 0x0000000605057211 */ /* 0x000fca00078fa2ff */
[C---:B------:R-:W-:Y:S02]  /*1ea0*/  IMAD R4, R5.reuse, -0x2710, R4 ;  /* 0xffffd8f005047824 */ /* 0x040fe400078e0204 */
[----:B------:R-:W-:Y:S01]  /*1eb0*/  IMAD R5, R5, UR6, RZ ;  /* 0x0000000605057c24 */ /* 0x000fe2000f8e02ff */
[----:B------:R-:W-:Y:S02]  /*1ec0*/  USEL UR6, UR16, 0x1, !UP1 ;  /* 0x0000000110067887 */ /* 0x000fe4000c800000 */
[----:B------:R0:W-:Y:S02]  /*1ed0*/  STS [UR9], R4 ;  /* 0x00000004ff007988 */ /* 0x0001e40008000809 */
[----:B------:R-:W-:Y:S02]  /*1ee0*/  ULOP3.LUT UR6, UR6, 0x3, URZ, 0xc0, !UPT ;  /* 0x0000000306067892 */ /* 0x000fe4000f8ec0ff */
[----:B------:R0:W-:Y:S02]  /*1ef0*/  @P2 ATOMS.ADD RZ, [UR9+0x4], R5 ;  /* 0x00000405ffff298c */ /* 0x0001e40008000009 */
[----:B------:R-:W-:-:S09]  /*1f00*/  UISETP.NE.AND UP1, UPT, UR6, 0x1, UPT ;  /* 0x000000010600788c */ /* 0x000fd2000bf25270 */
[----:B0-----:R-:W-:Y:S05]  /*1f10*/  BRA.U !UP1, `(.L_x_13) ;  /* 0x0000000109507547 */ /* 0x001fea000b800000 */
[----:B------:R-:W0:Y:S01]  /*1f20*/  LDS R4, [UR9+0x4] ;  /* 0x00000409ff047984 */ /* 0x000e220008000800 */
[----:B------:R-:W-:Y:S02]  /*1f30*/  VOTEU.ANY UR6, UPT, PT ;  /* 0x0000000000067886 */ /* 0x000fe400038e0100 */
[----:B------:R-:W-:Y:S02]  /*1f40*/  UFLO.U32 UR10, UR6 ;  /* 0x00000006000a72bd */ /* 0x000fe400080e0000 */
[----:B------:R-:W-:-:S04]  /*1f50*/  UPOPC UR6, UR6 ;  /* 0x00000006000672bf */ /* 0x000fc80008000000 */
[----:B------:R-:W-:Y:S01]  /*1f60*/  ISETP.EQ.U32.AND P2, PT, R7, UR10, PT ;  /* 0x0000000a07007c0c */ /* 0x000fe2000bf42070 */
[----:B0-----:R-:W-:-:S05]  /*1f70*/  IMAD.HI R5, R4, 0x68db8bad, RZ ;  /* 0x68db8bad04057827 */ /* 0x001fca00078e02ff */
[----:B------:R-:W-:-:S04]  /*1f80*/  SHF.R.U32.HI R6, RZ, 0x1f, R5 ;  /* 0x0000001fff067819 */ /* 0x000fc80000011605 */
[----:B------:R-:W-:-:S05]  /*1f90*/  LEA.HI.SX32 R5, R5, R6, 0x14 ;  /* 0x0000000605057211 */ /* 0x000fca00078fa2ff */
[C---:B------:R-:W-:Y:S02]  /*1fa0*/  IMAD R4, R5.reuse, -0x2710, R4 ;  /* 0xffffd8f005047824 */ /* 0x040fe400078e0204 */
[----:B----4-:R-:W-:-:S03]  /*1fb0*/  IMAD R18, R5, UR6, RZ ;  /* 0x0000000605127c24 */ /* 0x010fc6000f8e02ff */
[----:B------:R-:W-:Y:S04]  /*1fc0*/  STS [UR9+0x4], R4 ;  /* 0x00000404ff007988 */ /* 0x000fe80008000809 */
[----:B------:R-:W-:Y:S04]  /*1fd0*/  @P2 ATOMS.ADD RZ, [UR9+0x8], R18 ;  /* 0x00000812ffff298c */ /* 0x000fe80008000009 */
[----:B------:R-:W0:Y:S02]  /*1fe0*/  LDS R5, [UR9+0x8] ;  /* 0x00000809ff057984 */ /* 0x000e240008000800 */
[----:B0-----:R-:W-:-:S05]  /*1ff0*/  IMAD.HI R6, R5, 0x68db8bad, RZ ;  /* 0x68db8bad05067827 */ /* 0x001fca00078e02ff */
[----:B------:R-:W-:-:S04]  /*2000*/  SHF.R.U32.HI R7, RZ, 0x1f, R6 ;  /* 0x0000001fff077819 */ /* 0x000fc80000011606 */
[----:B------:R-:W-:-:S05]  /*2010*/  LEA.HI.SX32 R6, R6, R7, 0x14 ;  /* 0x0000000706067211 */ /* 0x000fca00078fa2ff */
[C---:B------:R-:W-:Y:S02]  /*2020*/  IMAD R5, R6.reuse, -0x2710, R5 ;  /* 0xffffd8f006057824 */ /* 0x040fe400078e0205 */
[----:B------:R-:W-:-:S03]  /*2030*/  IMAD R6, R6, UR6, RZ ;  /* 0x0000000606067c24 */ /* 0x000fc6000f8e02ff */
[----:B------:R0:W-:Y:S04]  /*2040*/  STS [UR9+0x8], R5 ;  /* 0x00000805ff007988 */ /* 0x0001e80008000809 */
[----:B------:R0:W-:Y:S02]  /*2050*/  @P2 ATOMS.ADD RZ, [UR9+0xc], R6 ;  /* 0x00000c06ffff298c */ /* 0x0001e40008000009 */
.L_x_13:
[----:B------:R-:W-:Y:S06]  /*2060*/  BAR.SYNC.DEFER_BLOCKING 0x0 ;  /* 0x0000000000007b1d */ /* 0x000fec0000010000 */
[----:B------:R-:W-:Y:S05]  /*2070*/  @!P1 BRA `(.L_x_16) ;  /* 0x0000000400489947 */ /* 0x000fea0003800000 */
[----:B------:R-:W-:Y:S01]  /*2080*/  UISETP.GE.AND UP1, UPT, UR16, 0x4, UPT ;  /* 0x000000041000788c */ /* 0x000fe2000bf26270 */
[----:B------:R-:W-:-:S08]  /*2090*/  UMOV UR6, URZ ;  /* 0x000000ff00067c82 */ /* 0x000fd00008000000 */
[----:B------:R-:W-:Y:S05]  /*20a0*/  BRA.U !UP1, `(.L_x_17) ;  /* 0x0000000109a07547 */ /* 0x000fea000b800000 */
[----:B------:R-:W-:-:S05]  /*20b0*/  UMOV UR6, URZ ;  /* 0x000000ff00067c82 */ /* 0x000fca0008000000 */
.L_x_18:
        /* <DEDUP_REMOVED lines=39> */
.L_x_17:
[----:B------:R-:W-:Y:S01]  /*2330*/  ULEA UR10, UR6, UR22, 0x2 ;  /* 0x00000016060a7291 */ /* 0x000fe2000f8e10ff */
[----:B0-----:R-:W0:Y:S01]  /*2340*/  S2R R7, SR_LANEID ;  /* 0x0000000000077919 */ /* 0x001e220000000000 */
[----:B------:R-:W-:Y:S01]  /*2350*/  UISETP.LT.AND UP1, UPT, UR16, 0x1, UPT ;  /* 0x000000011000788c */ /* 0x000fe2000bf21270 */
        /* <DEDUP_REMOVED lines=36> */
.L_x_16:
[----:B------:R-:W-:Y:S06]  /*25a0*/  BAR.SYNC.DEFER_BLOCKING 0x0 ;  /* 0x0000000000007b1d */ /* 0x000fec0000010000 */
[----:B------:R-:W-:Y:S05]  /*25b0*/  @!P1 BRA `(.L_x_19) ;  /* 0x0000000400489947 */ /* 0x000fea0003800000 */
[----:B------:R-:W-:Y:S01]  /*25c0*/  UISETP.GE.AND UP1, UPT, UR16, 0x4, UPT ;  /* 0x000000041000788c */ /* 0x000fe2000bf26270 */
[----:B------:R-:W-:-:S08]  /*25d0*/  UMOV UR6, URZ ;  /* 0x000000ff00067c82 */ /* 0x000fd00008000000 */
[----:B------:R-:W-:Y:S05]  /*25e0*/  BRA.U !UP1, `(.L_x_20) ;  /* 0x0000000109a07547 */ /* 0x000fea000b800000 */
[----:B------:R-:W-:-:S05]  /*25f0*/  UMOV UR6, URZ ;  /* 0x000000ff00067c82 */ /* 0x000fca0008000000 */
.L_x_21:
        /* <DEDUP_REMOVED lines=39> */
.L_x_20:
        /* <DEDUP_REMOVED lines=39> */
.L_x_19:
[----:B------:R-:W-:Y:S01]  /*2ae0*/  BAR.SYNC.DEFER_BLOCKING 0x0 ;  /* 0x0000000000007b1d */ /* 0x000fe20000010000 */
[----:B------:R-:W-:-:S07]  /*2af0*/  ISETP.GE.AND P2, PT, R0, UR21, PT ;  /* 0x0000001500007c0c */ /* 0x000fce000bf46270 */
[----:B01234-:R-:W0:Y:S01]  /*2b00*/  LDC R19, c[0x0][0x3e0] ;  /* 0x0000f800ff137b82 */ /* 0x01fe220000000800 */
[----:B------:R-:W1:Y:S05]  /*2b10*/  LDCU UR9, c[0x0][0x3e0] ;  /* 0x00007c00ff0977ac */ /* 0x000e6a0008000800 */
[----:B------:R-:W2:Y:S01]  /*2b20*/  @!P2 LDS R4, [R16] ;  /* 0x000000001004a984 */ /* 0x000ea20000000800 */
[----:B0-----:R-:W-:Y:S02]  /*2b30*/  LEA R18, R19, R16, 0x4 ;  /* 0x0000001013127211 */ /* 0x001fe400078e20ff */
[----:B--2---:R-:W-:-:S05]  /*2b40*/  @!P2 SHF.L.U32 R5, R4, 0x1, RZ ;  /* 0x000000010405a819 */ /* 0x004fca00000006ff */
[----:B------:R0:W-:Y:S01]  /*2b50*/  @!P2 STS [R18], R5 ;  /* 0x000000051200a388 */ /* 0x0001e20000000800 */
[----:B------:R-:W-:Y:S06]  /*2b60*/  BAR.SYNC.DEFER_BLOCKING 0x0 ;  /* 0x0000000000007b1d */ /* 0x000fec0000010000 */
[----:B-1----:R-:W-:Y:S05]  /*2b70*/  @P2 BRA `(.L_x_22) ;  /* 0x0000001800342947 */ /* 0x002fea0003800000 */
[----:B0-----:R-:W0:Y:S01]  /*2b80*/  LDC.64 R4, c[0x0][0x3a0] ;  /* 0x0000e800ff047b82 */ /* 0x001e220000000a00 */
[----:B-----5:R-:W-:Y:S04]  /*2b90*/  LDS R22, [R14] ;  /* 0x000000000e167984 */ /* 0x020fe80000000800 */
[----:B------:R-:W1:Y:S03]  /*2ba0*/  LDS R23, [R15] ;  /* 0x000000000f177984 */ /* 0x000e660000000800 */
[----:B------:R-:W2:Y:S01]  /*2bb0*/  @!P0 LDC.64 R6, c[0x0][0x3b0] ;  /* 0x0000ec00ff068b82 */ /* 0x000ea20000000a00 */
[----:B0-----:R-:W-:-:S07]  /*2bc0*/  IMAD.WIDE.U32 R20, R0, 0x4, R4 ;  /* 0x0000000400147825 */ /* 0x001fce00078e0004 */
[----:B------:R-:W0:Y:S01]  /*2bd0*/  LDC.64 R4, c[0x0][0x3c0] ;  /* 0x0000f000ff047b82 */ /* 0x000e220000000a00 */
[----:B------:R-:W3:Y:S01]  /*2be0*/  @!P0 LDG.E R21, desc[UR12][R20.64] ;  /* 0x0000000c14158981 */ /* 0x000ee2000c1e1900 */
[----:B--2---:R-:W-:Y:S01]  /*2bf0*/  @!P0 IMAD.WIDE.U32 R24, R0, 0x4, R6 ;  /* 0x0000000400188825 */ /* 0x004fe200078e0006 */
[----:B------:R-:W-:-:S05]  /*2c00*/  LEA R27, R17, R18, 0x4 ;  /* 0x00000012111b7211 */ /* 0x000fca00078e20ff */
[----:B------:R-:W2:Y:S01]  /*2c10*/  LDC.64 R6, c[0x0][0x3d0] ;  /* 0x0000f400ff067b82 */ /* 0x000ea20000000a00 */
[----:B-1----:R-:W-:Y:S01]  /*2c20*/  IADD3 R22, PT, PT, R22, -R23, RZ ;  /* 0x8000001716167210 */ /* 0x002fe20007ffe0ff */
[----:B0-----:R-:W-:-:S04]  /*2c30*/  IMAD.WIDE.U32 R4, R0, 0x4, R4 ;  /* 0x0000000400047825 */ /* 0x001fc800078e0004 */
[----:B------:R-:W-:Y:S04]  /*2c40*/  STS [R27], R22 ;  /* 0x000000161b007388 */ /* 0x000fe80000000800 */
[----:B------:R-:W0:Y:S01]  /*2c50*/  @!P0 LDS R17, [R18] ;  /* 0x0000000012118984 */ /* 0x000e220000000800 */
[----:B---3--:R-:W-:Y:S02]  /*2c60*/  @!P0 IADD3 R23, PT, PT, R22, R21, RZ ;  /* 0x0000001516178210 */ /* 0x008fe40007ffe0ff */
[----:B------:R-:W1:Y:S03]  /*2c70*/  LDC.64 R20, c[0x0][0x3a8] ;  /* 0x0000ea00ff147b82 */ /* 0x000e660000000a00 */
[----:B------:R-:W-:Y:S04]  /*2c80*/  @!P0 STG.E desc[UR12][R4.64], R23 ;  /* 0x0000001704008986 */ /* 0x000fe8000c10190c */
[----:B------:R-:W0:Y:S01]  /*2c90*/  @!P0 LDG.E R24, desc[UR12][R24.64] ;  /* 0x0000000c18188981 */ /* 0x000e22000c1e1900 */
[C---:B------:R-:W-:Y:S01]  /*2ca0*/  IADD3 R19, PT, PT, R0.reuse, -R19, RZ ;  /* 0x8000001300137210 */ /* 0x040fe20007ffe0ff */
[----:B--2---:R-:W-:-:S02]  /*2cb0*/  IMAD.WIDE.U32 R6, R0, 0x4, R6 ;  /* 0x0000000400067825 */ /* 0x004fc400078e0006 */
[----:B------:R-:W2:Y:S02]  /*2cc0*/  @P0 LDS R23, [R18] ;  /* 0x0000000012170984 */ /* 0x000ea40000000800 */
[----:B-1----:R-:W-:Y:S01]  /*2cd0*/  IMAD.WIDE R20, R19, 0x4, R20 ;  /* 0x0000000413147825 */ /* 0x002fe200078e0214 */
[----:B0-----:R-:W-:-:S05]  /*2ce0*/  @!P0 IADD3 R17, PT, PT, R17, R24, RZ ;  /* 0x0000001811118210 */ /* 0x001fca0007ffe0ff */
[----:B------:R0:W-:Y:S04]  /*2cf0*/  @!P0 STG.E desc[UR12][R6.64], R17 ;  /* 0x0000001106008986 */ /* 0x0001e8000c10190c */
[----:B------:R-:W3:Y:S02]  /*2d00*/  @P0 LDG.E R21, desc[UR12][R20.64] ;  /* 0x0000000c14150981 */ /* 0x000ee4000c1e1900 */
[----:B---3--:R-:W-:-:S05]  /*2d10*/  @P0 IADD3 R19, PT, PT, R22, R21, RZ ;  /* 0x0000001516130210 */ /* 0x008fca0007ffe0ff */
[----:B------:R0:W-:Y:S04]  /*2d20*/  @P0 STG.E desc[UR12][R2.64], R19 ;  /* 0x0000001302000986 */ /* 0x0001e8000c10190c */
[----:B------:R-:W2:Y:S02]  /*2d30*/  @P0 LDG.E R22, desc[UR12][R8.64] ;  /* 0x0000000c08160981 */ /* 0x000ea4000c1e1900 */
[----:B--2---:R-:W-:-:S05]  /*2d40*/  @P0 IADD3 R23, PT, PT, R23, R22, RZ ;  /* 0x0000001617170210 */ /* 0x004fca0007ffe0ff */
[----:B------:R0:W-:Y:S01]  /*2d50*/  @P0 STG.E desc[UR12][R10.64], R23 ;  /* 0x000000170a000986 */ /* 0x0001e2000c10190c */
[----:B------:R-:W-:Y:S05]  /*2d60*/  @!P1 BRA `(.L_x_23) ;  /* 0x00000014006c9947 */ /* 0x000fea0003800000 */
[----:B------:R-:W-:Y:S01]  /*2d70*/  UISETP.GE.AND UP1, UPT, UR16, 0x4, UPT ;  /* 0x000000041000788c */ /* 0x000fe2000bf26270 */
[----:B0-----:R-:W-:-:S08]  /*2d80*/  HFMA2 R17, -RZ, RZ, 0, 0 ;  /* 0x00000000ff117431 */ /* 0x001fd000000001ff */
[----:B------:R-:W-:Y:S05]  /*2d90*/  BRA.U !UP1, `(.L_x_24) ;  /* 0x00000005097c7547 */ /* 0x000fea000b800000 */
[----:B------:R-:W-:-:S07]  /*2da0*/  MOV R17, RZ ;  /* 0x000000ff00117202 */ /* 0x000fce0000000f00 */
.L_x_36:
[----:B------:R-:W-:-:S13]  /*2db0*/  ISETP.NE.AND P0, PT, R0, R17, PT ;  /* 0x000000110000720c */ /* 0x000fda0003f05270 */
[----:B01----:R-:W-:Y:S05]  /*2dc0*/  @P0 BRA `(.L_x_25) ;  /* 0x0000000000440947 */ /* 0x003fea0003800000 */
[----:B------:R-:W-:-:S13]  /*2dd0*/  ISETP.GE.AND P0, PT, R0, UR9, PT ;  /* 0x0000000900007c0c */ /* 0x000fda000bf06270 */
[----:B------:R-:W-:Y:S05]  /*2de0*/  @P0 BRA `(.L_x_26) ;  /* 0x0000000000200947 */ /* 0x000fea0003800000 */
[----:B------:R-:W2:Y:S02]  /*2df0*/  LDG.E R18, desc[UR12][R4.64] ;  /* 0x0000000c04127981 */ /* 0x000ea4000c1e1900 */
[----:B--2---:R-:W-:-:S05]  /*2e00*/  IMAD.HI R19, R18, 0x68db8bad, RZ ;  /* 0x68db8bad12137827 */ /* 0x004fca00078e02ff */
[----:B------:R-:W-:-:S04]  /*2e10*/  SHF.R.U32.HI R20, RZ, 0x1f, R19 ;  /* 0x0000001fff147819 */ /* 0x000fc80000011613 */
[----:B------:R-:W-:-:S05]  /*2e20*/  LEA.HI.SX32 R19, R19, R20, 0x14 ;  /* 0x0000001413137211 */ /* 0x000fca00078fa2ff */
[----:B------:R-:W-:-:S05]  /*2e30*/  IMAD R21, R19, -0x2710, R18 ;  /* 0xffffd8f013157824 */ /* 0x000fca00078e0212 */
[----:B------:R0:W-:Y:S04]  /*2e40*/  STG.E desc[UR12][R4.64], R21 ;  /* 0x0000001504007986 */ /* 0x0001e8000c10190c */
[----:B------:R0:W-:Y:S01]  /*2e50*/  REDG.E.ADD.STRONG.GPU desc[UR12][R4.64+0x4], R19 ;  /* 0x000004130400798e */ /* 0x0001e2000c12e10c */
[----:B------:R-:W-:Y:S05]  /*2e60*/  BRA `(.L_x_25) ;  /* 0x00000000001c7947 */ /* 0x000fea0003800000 */
.L_x_26:
[----:B------:R-:W2:Y:S02]  /*2e70*/  LDG.E R18, desc[UR12][R2.64] ;  /* 0x0000000c02127981 */ /* 0x000ea4000c1e1900 */
[----:B--2---:R-:W-:-:S05]  /*2e80*/  IMAD.HI R19, R18, 0x68db8bad, RZ ;  /* 0x68db8bad12137827 */ /* 0x004fca00078e02ff */
[----:B------:R-:W-:-:S04]  /*2e90*/  SHF.R.U32.HI R20, RZ, 0x1f, R19 ;  /* 0x0000001fff147819 */ /* 0x000fc80000011613 */
[----:B------:R-:W-:-:S05]  /*2ea0*/  LEA.HI.SX32 R19, R19, R20, 0x14 ;  /* 0x0000001413137211 */ /* 0x000fca00078fa2ff */
[----:B------:R-:W-:-:S05]  /*2eb0*/  IMAD R21, R19, -0x2710, R18 ;  /* 0xffffd8f013157824 */ /* 0x000fca00078e0212 */
[----:B------:R1:W-:Y:S04]  /*2ec0*/  STG.E desc[UR12][R2.64], R21 ;  /* 0x0000001502007986 */ /* 0x0003e8000c10190c */
[----:B------:R1:W-:Y:S02]  /*2ed0*/  REDG.E.ADD.STRONG.GPU desc[UR12][R2.64+0x4], R19 ;  /* 0x000004130200798e */ /* 0x0003e4000c12e10c */
.L_x_25:
[----:B01----:R-:W-:Y:S01]  /*2ee0*/  IADD3 R19, PT, PT, R17, 0x1, RZ ;  /* 0x0000000111137810 */ /* 0x003fe20007ffe0ff */
[----:B------:R-:W-:Y:S05]  /*2ef0*/  WARPSYNC.ALL ;  /* 0x0000000000007948 */ /* 0x000fea0003800000 */
[----:B------:R-:W-:Y:S01]  /*2f00*/  BAR.SYNC.DEFER_BLOCKING 0x0 ;  /* 0x0000000000007b1d */ /* 0x000fe20000010000 */
[----:B------:R-:W-:-:S05]  /*2f10*/  ISETP.NE.AND P0, PT, R0, R19, PT ;  /* 0x000000130000720c */ /* 0x000fca0003f05270 */
[----:B------:R-:W-:Y:S08]  /*2f20*/  BSSY.RECONVERGENT B0, `(.L_x_27) ;  /* 0x0000013000007945 */ /* 0x000ff00003800200 */
[----:B------:R-:W-:Y:S05]  /*2f30*/  @P0 BRA `(.L_x_28) ;  /* 0x0000000000440947 */ /* 0x000fea0003800000 */
[----:B------:R-:W-:-:S13]  /*2f40*/  ISETP.GE.AND P0, PT, R0, UR9, PT ;  /* 0x0000000900007c0c */ /* 0x000fda000bf06270 */
[----:B------:R-:W-:Y:S05]  /*2f50*/  @!P0 BRA `(.L_x_29) ;  /* 0x0000000000208947 */ /* 0x000fea0003800000 */
        /* <DEDUP_REMOVED lines=8> */
.L_x_29:
[----:B------:R-:W2:Y:S02]  /*2fe0*/  LDG.E R18, desc[UR12][R4.64] ;  /* 0x0000000c04127981 */ /* 0x000ea4000c1e1900 */
[----:B--2---:R-:W-:-:S05]  /*2ff0*/  IMAD.HI R19, R18, 0x68db8bad, RZ ;  /* 0x68db8bad12137827 */ /* 0x004fca00078e02ff */
[----:B------:R-:W-:-:S04]  /*3000*/  SHF.R.U32.HI R20, RZ, 0x1f, R19 ;  /* 0x0000001fff147819 */ /* 0x000fc80000011613 */
[----:B------:R-:W-:-:S05]  /*3010*/  LEA.HI.SX32 R19, R19, R20, 0x14 ;  /* 0x0000001413137211 */ /* 0x000fca00078fa2ff */
[----:B------:R-:W-:-:S05]  /*3020*/  IMAD R21, R19, -0x2710, R18 ;  /* 0xffffd8f013157824 */ /* 0x000fca00078e0212 */
[----:B------:R1:W-:Y:S04]  /*3030*/  STG.E desc[UR12][R4.64], R21 ;  /* 0x0000001504007986 */ /* 0x0003e8000c10190c */
[----:B------:R1:W-:Y:S02]  /*3040*/  REDG.E.ADD.STRONG.GPU desc[UR12][R4.64+0x4], R19 ;  /* 0x000004130400798e */ /* 0x0003e4000c12e10c */
.L_x_28:
[----:B------:R-:W-:Y:S05]  /*3050*/  BSYNC.RECONVERGENT B0 ;  /* 0x0000000000007941 */ /* 0x000fea0003800200 */
.L_x_27:
[----:B01----:R-:W-:Y:S01]  /*3060*/  IADD3 R19, PT, PT, R17, 0x2, RZ ;  /* 0x0000000211137810 */ /* 0x003fe20007ffe0ff */
[----:B------:R-:W-:Y:S03]  /*3070*/  BAR.SYNC.DEFER_BLOCKING 0x0 ;  /* 0x0000000000007b1d */ /* 0x000fe60000010000 */
[----:B------:R-:W-:-:S03]  /*3080*/  ISETP.NE.AND P0, PT, R0, R19, PT ;  /* 0x000000130000720c */ /* 0x000fc60003f05270 */
[----:B------:R-:W-:Y:S10]  /*3090*/  BSSY.RECONVERGENT B0, `(.L_x_30) ;  /* 0x0000013000007945 */ /* 0x000ff40003800200 */
        /* <DEDUP_REMOVED lines=11> */
.L_x_32:
[----:B------:R-:W2:Y:S02]  /*3150*/  LDG.E R18, desc[UR12][R4.64] ;  /* 0x0000000c04127981 */ /* 0x000ea4000c1e1900 */
[----:B--2---:R-:W-:-:S05]  /*3160*/  IMAD.HI R19, R18, 0x68db8bad, RZ ;  /* 0x68db8bad12137827 */ /* 0x004fca00078e02ff */
[----:B------:R-:W-:-:S04]  /*3170*/  SHF.R.U32.HI R20, RZ, 0x1f, R19 ;  /* 0x0000001fff147819 */ /* 0x000fc80000011613 */
[----:B------:R-:W-:-:S05]  /*3180*/  LEA.HI.SX32 R19, R19, R20, 0x14 ;  /* 0x0000001413137211 */ /* 0x000fca00078fa2ff */
[----:B------:R-:W-:-:S05]  /*3190*/  IMAD R21, R19, -0x2710, R18 ;  /* 0xffffd8f013157824 */ /* 0x000fca00078e0212 */
[----:B------:R1:W-:Y:S04]  /*31a0*/  STG.E desc[UR12][R4.64], R21 ;  /* 0x0000001504007986 */ /* 0x0003e8000c10190c */
[----:B------:R1:W-:Y:S02]  /*31b0*/  REDG.E.ADD.STRONG.GPU desc[UR12][R4.64+0x4], R19 ;  /* 0x000004130400798e */ /* 0x0003e4000c12e10c */
.L_x_31:
[----:B------:R-:W-:Y:S05]  /*31c0*/  BSYNC.RECONVERGENT B0 ;  /* 0x0000000000007941 */ /* 0x000fea0003800200 */
.L_x_30:
        /* <DEDUP_REMOVED lines=15> */
.L_x_35:
[----:B------:R-:W2:Y:S02]  /*32c0*/  LDG.E R18, desc[UR12][R4.64] ;  /* 0x0000000c04127981 */ /* 0x000ea4000c1e1900 */
[----:B--2---:R-:W-:-:S05]  /*32d0*/  IMAD.HI R19, R18, 0x68db8bad, RZ ;  /* 0x68db8bad12137827 */ /* 0x004fca00078e02ff */
[----:B------:R-:W-:-:S04]  /*32e0*/  SHF.R.U32.HI R20, RZ, 0x1f, R19 ;  /* 0x0000001fff147819 */ /* 0x000fc80000011613 */
[----:B------:R-:W-:-:S05]  /*32f0*/  LEA.HI.SX32 R19, R19, R20, 0x14 ;  /* 0x0000001413137211 */ /* 0x000fca00078fa2ff */
[----:B------:R-:W-:-:S05]  /*3300*/  IMAD R21, R19, -0x2710, R18 ;  /* 0xffffd8f013157824 */ /* 0x000fca00078e0212 */
[----:B------:R1:W-:Y:S04]  /*3310*/  STG.E desc[UR12][R4.64], R21 ;  /* 0x0000001504007986 */ /* 0x0003e8000c10190c */
[----:B------:R1:W-:Y:S02]  /*3320*/  REDG.E.ADD.STRONG.GPU desc[UR12][R4.64+0x4], R19 ;  /* 0x000004130400798e */ /* 0x0003e4000c12e10c */
.L_x_34:
[----:B------:R-:W-:Y:S05]  /*3330*/  BSYNC.RECONVERGENT B0 ;  /* 0x0000000000007941 */ /* 0x000fea0003800200 */
.L_x_33:
[----:B------:R-:W-:Y:S01]  /*3340*/  IADD3 R17, PT, PT, R17, 0x4, RZ ;  /* 0x0000000411117810 */ /* 0x000fe20007ffe0ff */
[----:B------:R-:W-:Y:S03]  /*3350*/  BAR.SYNC.DEFER_BLOCKING 0x0 ;  /* 0x0000000000007b1d */ /* 0x000fe60000010000 */
[----:B------:R-:W-:-:S13]  /*3360*/  ISETP.NE.AND P0, PT, R17, UR8, PT ;  /* 0x0000000811007c0c */ /* 0x000fda000bf05270 */
[----:B------:R-:W-:Y:S05]  /*3370*/  @P0 BRA `(.L_x_36) ;  /* 0xfffffff8008c0947 */ /* 0x000fea000383ffff */
[----:B------:R-:W-:-:S07]  /*3380*/  MOV R17, UR8 ;  /* 0x0000000800117c02 */ /* 0x000fce0008000f00 */
.L_x_24:
[----:B------:R-:W-:-:S13]  /*3390*/  ISETP.NE.AND P0, PT, R0, R17, PT ;  /* 0x000000110000720c */ /* 0x000fda0003f05270 */
[----:B------:R-:W-:Y:S05]  /*33a0*/  @P0 BRA `(.L_x_37) ;  /* 0x0000000000480947 */ /* 0x000fea0003800000 */
[----:B------:R-:W2:Y:S02]  /*33b0*/  LDCU UR5, c[0x0][0x3e0] ;  /* 0x00007c00ff0577ac */ /* 0x000ea40008000800 */
[----:B--2---:R-:W-:-:S13]  /*33c0*/  ISETP.GE.AND P0, PT, R0, UR5, PT ;  /* 0x0000000500007c0c */ /* 0x004fda000bf06270 */
[----:B------:R-:W-:Y:S05]  /*33d0*/  @!P0 BRA `(.L_x_38) ;  /* 0x0000000000208947 */ /* 0x000fea0003800000 */
[----:B------:R-:W0:Y:S02]  /*33e0*/  LDG.E R18, desc[UR12][R2.64] ;  /* 0x0000000c02127981 */ /* 0x000e24000c1e1900 */
[----:B01----:R-:W-:-:S05]  /*33f0*/  IMAD.HI R19, R18, 0x68db8bad, RZ ;  /* 0x68db8bad12137827 */ /* 0x003fca00078e02ff */
[----:B------:R-:W-:-:S04]  /*3400*/  SHF.R.U32.HI R20, RZ, 0x1f, R19 ;  /* 0x0000001fff147819 */ /* 0x000fc80000011613 */
[----:B------:R-:W-:-:S05]  /*3410*/  LEA.HI.SX32 R19, R19, R20, 0x14 ;  /* 0x0000001413137211 */ /* 0x000fca00078fa2ff */
[----:B------:R-:W-:-:S05]  /*3420*/  IMAD R21, R19, -0x2710, R18 ;  /* 0xffffd8f013157824 */ /* 0x000fca00078e0212 */
[----:B------:R3:W-:Y:S04]  /*3430*/  STG.E desc[UR12][R2.64], R21 ;  /* 0x0000001502007986 */ /* 0x0007e8000c10190c */
[----:B------:R3:W-:Y:S01]  /*3440*/  REDG.E.ADD.STRONG.GPU desc[UR12][R2.64+0x4], R19 ;  /* 0x000004130200798e */ /* 0x0007e2000c12e10c */
[----:B------:R-:W-:Y:S05]  /*3450*/  BRA `(.L_x_37) ;  /* 0x00000000001c7947 */ /* 0x000fea0003800000 */
.L_x_38:
[----:B------:R-:W0:Y:S02]  /*3460*/  LDG.E R18, desc[UR12][R4.64] ;  /* 0x0000000c04127981 */ /* 0x000e24000c1e1900 */
[----:B01----:R-:W-:-:S05]  /*3470*/  IMAD.HI R19, R18, 0x68db8bad, RZ ;  /* 0x68db8bad12137827 */ /* 0x003fca00078e02ff */
[----:B------:R-:W-:-:S04]  /*3480*/  SHF.R.U32.HI R20, RZ, 0x1f, R19 ;  /* 0x0000001fff147819 */ /* 0x000fc80000011613 */
[----:B------:R-:W-:-:S05]  /*3490*/  LEA.HI.SX32 R19, R19, R20, 0x14 ;  /* 0x0000001413137211 */ /* 0x000fca00078fa2ff */
[----:B------:R-:W-:-:S05]  /*34a0*/  IMAD R21, R19, -0x2710, R18 ;  /* 0xffffd8f013157824 */ /* 0x000fca00078e0212 */
[----:B------:R2:W-:Y:S04]  /*34b0*/  STG.E desc[UR12][R4.64], R21 ;  /* 0x0000001504007986 */ /* 0x0005e8000c10190c */
[----:B------:R2:W-:Y:S02]  /*34c0*/  REDG.E.ADD.STRONG.GPU desc[UR12][R4.64+0x4], R19 ;  /* 0x000004130400798e */ /* 0x0005e4000c12e10c */
.L_x_37:
[----:B------:R-:W-:-:S04]  /*34d0*/  UISETP.LT.AND UP1, UPT, UR16, 0x1, UPT ;  /* 0x000000011000788c */ /* 0x000fc8000bf21270 */
[----:B------:R-:W-:-:S06]  /*34e0*/  USEL UR5, UR16, 0x1, !UP1 ;  /* 0x0000000110057887 */ /* 0x000fcc000c800000 */
[----:B------:R-:W-:Y:S01]  /*34f0*/  MOV R18, UR5 ;  /* 0x0000000500127c02 */ /* 0x000fe20008000f00 */
[----:B------:R-:W-:Y:S05]  /*3500*/  WARPSYNC.ALL ;  /* 0x0000000000007948 */ /* 0x000fea0003800000 */
[----:B------:R-:W-:Y:S01]  /*3510*/  LOP3.LUT R18, R18, 0x3, RZ, 0xc0, !PT ;  /* 0x0000000312127812 */ /* 0x000fe200078ec0ff */
[----:B------:R-:W-:Y:S03]  /*3520*/  BAR.SYNC.DEFER_BLOCKING 0x0 ;  /* 0x0000000000007b1d */ /* 0x000fe60000010000 */
[----:B------:R-:W-:-:S13]  /*3530*/  ISETP.NE.AND P0, PT, R18, 0x1, PT ;  /* 0x000000011200780c */ /* 0x000fda0003f05270 */
[----:B------:R-:W-:Y:S05]  /*3540*/  @!P0 BRA `(.L_x_39) ;  /* 0x0000000000c08947 */ /* 0x000fea0003800000 */
[----:B0123--:R-:W-:Y:S01]  /*3550*/  IADD3 R19, PT, PT, R17, 0x1, RZ ;  /* 0x0000000111137810 */ /* 0x00ffe20007ffe0ff */
[----:B------:R-:W-:Y:S03]  /*3560*/  BSSY.RECONVERGENT B0, `(.L_x_40) ;  /* 0x0000015000007945 */ /* 0x000fe60003800200 */
[----:B------:R-:W-:-:S13]  /*3570*/  ISETP.NE.AND P0, PT, R0, R19, PT ;  /* 0x000000130000720c */ /* 0x000fda0003f05270 */
[----:B------:R-:W-:Y:S05]  /*3580*/  @P0 BRA `(.L_x_41) ;  /* 0x0000000000480947 */ /* 0x000fea0003800000 */
[----:B------:R-:W0:Y:S02]  /*3590*/  LDCU UR5, c[0x0][0x3e0] ;  /* 0x00007c00ff0577ac */ /* 0x000e240008000800 */
[----:B0-----:R-:W-:-:S13]  /*35a0*/  ISETP.GE.AND P0, PT, R0, UR5, PT ;  /* 0x0000000500007c0c */ /* 0x001fda000bf06270 */
        /* <DEDUP_REMOVED lines=9> */
.L_x_42:
[----:B------:R-:W2:Y:S02]  /*3640*/  LDG.E R19, desc[UR12][R4.64] ;  /* 0x0000000c04137981 */ /* 0x000ea4000c1e1900 */
[----:B--2---:R-:W-:-:S05]  /*3650*/  IMAD.HI R20, R19, 0x68db8bad, RZ ;  /* 0x68db8bad13147827 */ /* 0x004fca00078e02ff */
[----:B------:R-:W-:-:S04]  /*3660*/  SHF.R.U32.HI R21, RZ, 0x1f, R20 ;  /* 0x0000001fff157819 */ /* 0x000fc80000011614 */
[----:B------:R-:W-:-:S05]  /*3670*/  LEA.HI.SX32 R21, R20, R21, 0x14 ;  /* 0x0000001514157211 */ /* 0x000fca00078fa2ff */
[----:B------:R-:W-:-:S05]  /*3680*/  IMAD R19, R21, -0x2710, R19 ;  /* 0xffffd8f015137824 */ /* 0x000fca00078e0213 */
[----:B------:R1:W-:Y:S04]  /*3690*/  STG.E desc[UR12][R4.64], R19 ;  /* 0x0000001304007986 */ /* 0x0003e8000c10190c */
[----:B------:R1:W-:Y:S02]  /*36a0*/  REDG.E.ADD.STRONG.GPU desc[UR12][R4.64+0x4], R21 ;  /* 0x000004150400798e */ /* 0x0003e4000c12e10c */
.L_x_41:
[----:B------:R-:W-:Y:S05]  /*36b0*/  BSYNC.RECONVERGENT B0 ;  /* 0x0000000000007941 */ /* 0x000fea0003800200 */
.L_x_40:
[----:B------:R-:W-:Y:S01]  /*36c0*/  IADD3 R17, PT, PT, R17, 0x2, RZ ;  /* 0x0000000211117810 */ /* 0x000fe20007ffe0ff */
[----:B------:R-:W-:Y:S03]  /*36d0*/  BAR.SYNC.DEFER_BLOCKING 0x0 ;  /* 0x0000000000007b1d */ /* 0x000fe60000010000 */
[----:B------:R-:W-:-:S03]  /*36e0*/  ISETP.NE.AND P0, PT, R0, R17, PT ;  /* 0x000000110000720c */ /* 0x000fc60003f05270 */
[----:B------:R-:W-:Y:S10]  /*36f0*/  BSSY.RECONVERGENT B0, `(.L_x_43) ;  /* 0x0000014000007945 */ /* 0x000ff40003800200 */
        /* <DEDUP_REMOVED lines=12> */
.L_x_45:
[----:B------:R-:W0:Y:S02]  /*37c0*/  LDG.E R17, desc[UR12][R4.64] ;  /* 0x0000000c04117981 */ /* 0x000e24000c1e1900 */
[----:B01----:R-:W-:-:S05]  /*37d0*/  IMAD.HI R19, R17, 0x68db8bad, RZ ;  /* 0x68db8bad11137827 */ /* 0x003fca00078e02ff */
[----:B------:R-:W-:-:S04]  /*37e0*/  SHF.R.U32.HI R20, RZ, 0x1f, R19 ;  /* 0x0000001fff147819 */ /* 0x000fc80000011613 */
[----:B------:R-:W-:-:S05]  /*37f0*/  LEA.HI.SX32 R20, R19, R20, 0x14 ;  /* 0x0000001413147211 */ /* 0x000fca00078fa2ff */
[----:B------:R-:W-:-:S05]  /*3800*/  IMAD R17, R20, -0x2710, R17 ;  /* 0xffffd8f014117824 */ /* 0x000fca00078e0211 */
[----:B------:R2:W-:Y:S04]  /*3810*/  STG.E desc[UR12][R4.64], R17 ;  /* 0x0000001104007986 */ /* 0x0005e8000c10190c */
[----:B------:R2:W-:Y:S02]  /*3820*/  REDG.E.ADD.STRONG.GPU desc[UR12][R4.64+0x4], R20 ;  /* 0x000004140400798e */ /* 0x0005e4000c12e10c */
.L_x_44:
[----:B------:R-:W-:Y:S05]  /*3830*/  BSYNC.RECONVERGENT B0 ;  /* 0x0000000000007941 */ /* 0x000fea0003800200 */
.L_x_43:
[----:B------:R-:W-:Y:S06]  /*3840*/  BAR.SYNC.DEFER_BLOCKING 0x0 ;  /* 0x0000000000007b1d */ /* 0x000fec0000010000 */
.L_x_39:
[----:B------:R-:W-:Y:S01]  /*3850*/  UISETP.GE.AND UP1, UPT, UR16, 0x4, UPT ;  /* 0x000000041000788c */ /* 0x000fe2000bf26270 */
[----:B------:R-:W-:-:S08]  /*3860*/  UMOV UR5, URZ ;  /* 0x000000ff00057c82 */ /* 0x000fd00008000000 */
[----:B------:R-:W-:Y:S05]  /*3870*/  BRA.U !UP1, `(.L_x_46) ;  /* 0x0000000509847547 */ /* 0x000fea000b800000 */
[----:B------:R-:W4:Y:S01]  /*3880*/  LDCU UR10, c[0x0][0x3e0] ;  /* 0x00007c00ff0a77ac */ /* 0x000f220008000800 */
[----:B------:R-:W-:-:S05]  /*3890*/  UMOV UR5, URZ ;  /* 0x000000ff00057c82 */ /* 0x000fca0008000000 */
.L_x_59:
[----:B------:R-:W-:Y:S01]  /*38a0*/  ISETP.NE.AND P0, PT, R0, UR5, PT ;  /* 0x0000000500007c0c */ /* 0x000fe2000bf05270 */
[----:B------:R-:W-:-:S12]  /*38b0*/  BSSY.RECONVERGENT B0, `(.L_x_47) ;  /* 0x0000013000007945 */ /* 0x000fd80003800200 */
[----:B0---4-:R-:W-:Y:S05]  /*38c0*/  @P0 BRA `(.L_x_48) ;  /* 0x0000000000440947 */ /* 0x011fea0003800000 */
[----:B----4-:R-:W-:-:S13]  /*38d0*/  ISETP.GE.AND P0, PT, R0, UR10, PT ;  /* 0x0000000a00007c0c */ /* 0x010fda000bf06270 */
[----:B------:R-:W-:Y:S05]  /*38e0*/  @P0 BRA `(.L_x_49) ;  /* 0x0000000000200947 */ /* 0x000fea0003800000 */
[----:B--23--:R-:W0:Y:S02]  /*38f0*/  LDG.E R17, desc[UR12][R6.64] ;  /* 0x0000000c06117981 */ /* 0x00ce24000c1e1900 */
[----:B01----:R-:W-:-:S05]  /*3900*/  IMAD.HI R19, R17, 0x68db8bad, RZ ;  /* 0x68db8bad11137827 */ /* 0x003fca00078e02ff */
[----:B------:R-:W-:-:S04]  /*3910*/  SHF.R.U32.HI R20, RZ, 0x1f, R19 ;  /* 0x0000001fff147819 */ /* 0x000fc80000011613 */
[----:B------:R-:W-:-:S05]  /*3920*/  LEA.HI.SX32 R20, R19, R20, 0x14 ;  /* 0x0000001413147211 */ /* 0x000fca00078fa2ff */
[----:B------:R-:W-:-:S05]  /*3930*/  IMAD R17, R20, -0x2710, R17 ;  /* 0xffffd8f014117824 */ /* 0x000fca00078e0211 */
[----:B------:R0:W-:Y:S04]  /*3940*/  STG.E desc[UR12][R6.64], R17 ;  /* 0x0000001106007986 */ /* 0x0001e8000c10190c */
[----:B------:R0:W-:Y:S01]  /*3950*/  REDG.E.ADD.STRONG.GPU desc[UR12][R6.64+0x4], R20 ;  /* 0x000004140600798e */ /* 0x0001e2000c12e10c */
[----:B------:R-:W-:Y:S05]  /*3960*/  BRA `(.L_x_48) ;  /* 0x00000000001c7947 */ /* 0x000fea0003800000 */
.L_x_49:
[----:B--23--:R-:W0:Y:S02]  /*3970*/  LDG.E R17, desc[UR12][R10.64] ;  /* 0x0000000c0a117981 */ /* 0x00ce24000c1e1900 */
[----:B01----:R-:W-:-:S05]  /*3980*/  IMAD.HI R19, R17, 0x68db8bad, RZ ;  /* 0x68db8bad11137827 */ /* 0x003fca00078e02ff */
[----:B------:R-:W-:-:S04]  /*3990*/  SHF.R.U32.HI R20, RZ, 0x1f, R19 ;  /* 0x0000001fff147819 */ /* 0x000fc80000011613 */
[----:B------:R-:W-:-:S05]  /*39a0*/  LEA.HI.SX32 R20, R19, R20, 0x14 ;  /* 0x0000001413147211 */ /* 0x000fca00078fa2ff */
[----:B------:R-:W-:-:S05]  /*39b0*/  IMAD R17, R20, -0x2710, R17 ;  /* 0xffffd8f014117824 */ /* 0x000fca00078e0211 */
[----:B------:R0:W-:Y:S04]  /*39c0*/  STG.E desc[UR12][R10.64], R17 ;  /* 0x000000110a007986 */ /* 0x0001e8000c10190c */
[----:B------:R0:W-:Y:S02]  /*39d0*/  REDG.E.ADD.STRONG.GPU desc[UR12][R10.64+0x4], R20 ;  /* 0x000004140a00798e */ /* 0x0001e4000c12e10c */
.L_x_48:
[----:B----4-:R-:W-:Y:S05]  /*39e0*/  BSYNC.RECONVERGENT B0 ;  /* 0x0000000000007941 */ /* 0x010fea0003800200 */
.L_x_47:
[----:B------:R-:W-:Y:S01]  /*39f0*/  UIADD3 UR6, UPT, UPT, UR5, 0x1, URZ ;  /* 0x0000000105067890 */ /* 0x000fe2000fffe0ff */
[----:B------:R-:W-:Y:S05]  /*3a00*/  BAR.SYNC.DEFER_BLOCKING 0x0 ;  /* 0x0000000000007b1d */ /* 0x000fea0000010000 */
[----:B------:R-:W-:Y:S01]  /*3a10*/  ISETP.NE.AND P0, PT, R0, UR6, PT ;  /* 0x0000000600007c0c */ /* 0x000fe2000bf05270 */
[----:B------:R-:W-:-:S12]  /*3a20*/  BSSY.RECONVERGENT B0, `(.L_x_50) ;  /* 0x0000013000007945 */ /* 0x000fd80003800200 */
[----:B------:R-:W-:Y:S05]  /*3a30*/  @P0 BRA `(.L_x_51) ;  /* 0x0000000000440947 */ /* 0x000fea0003800000 */
[----:B------:R-:W-:-:S13]  /*3a40*/  ISETP.GE.AND P0, PT, R0, UR10, PT ;  /* 0x0000000a00007c0c */ /* 0x000fda000bf06270 */
[----:B------:R-:W-:Y:S05]  /*3a50*/  @!P0 BRA `(.L_x_52) ;  /* 0x0000000000208947 */ /* 0x000fea0003800000 */
[----:B0-23--:R-:W1:Y:S02]  /*3a60*/  LDG.E R17, desc[UR12][R10.64] ;  /* 0x0000000c0a117981 */ /* 0x00de64000c1e1900 */
[----:B-1----:R-:W-:-:S05]  /*3a70*/  IMAD.HI R19, R17, 0x68db8bad, RZ ;  /* 0x68db8bad11137827 */ /* 0x002fca00078e02ff */
[----:B------:R-:W-:-:S04]  /*3a80*/  SHF.R.U32.HI R20, RZ, 0x1f, R19 ;  /* 0x0000001fff147819 */ /* 0x000fc80000011613 */
[----:B------:R-:W-:-:S05]  /*3a90*/  LEA.HI.SX32 R20, R19, R20, 0x14 ;  /* 0x0000001413147211 */ /* 0x000fca00078fa2ff */
[----:B------:R-:W-:-:S05]  /*3aa0*/  IMAD R17, R20, -0x2710, R17 ;  /* 0xffffd8f014117824 */ /* 0x000fca00078e0211 */
[----:B------:R4:W-:Y:S04]  /*3ab0*/  STG.E desc[UR12][R10.64], R17 ;  /* 0x000000110a007986 */ /* 0x0009e8000c10190c */
[----:B------:R4:W-:Y:S01]  /*3ac0*/  REDG.E.ADD.STRONG.GPU desc[UR12][R10.64+0x4], R20 ;  /* 0x000004140a00798e */ /* 0x0009e2000c12e10c */
[----:B------:R-:W-:Y:S05]  /*3ad0*/  BRA `(.L_x_51) ;  /* 0x00000000001c7947 */ /* 0x000fea0003800000 */
.L_x_52:
[----:B0-23--:R-:W1:Y:S02]  /*3ae0*/  LDG.E R17, desc[UR12][R6.64] ;  /* 0x0000000c06117981 */ /* 0x00de64000c1e1900 */
[----:B-1----:R-:W-:-:S05]  /*3af0*/  IMAD.HI R19, R17, 0x68db8bad, RZ ;  /* 0x68db8bad11137827 */ /* 0x002fca00078e02ff */
[----:B------:R-:W-:-:S04]  /*3b00*/  SHF.R.U32.HI R20, RZ, 0x1f, R19 ;  /* 0x0000001fff147819 */ /* 0x000fc80000011613 */
[----:B------:R-:W-:-:S05]  /*3b10*/  LEA.HI.SX32 R20, R19, R20, 0x14 ;  /* 0x0000001413147211 */ /* 0x000fca00078fa2ff */
[----:B------:R-:W-:-:S05]  /*3b20*/  IMAD R17, R20, -0x2710, R17 ;  /* 0xffffd8f014117824 */ /* 0x000fca00078e0211 */
[----:B------:R0:W-:Y:S04]  /*3b30*/  STG.E desc[UR12][R6.64], R17 ;  /* 0x0000001106007986 */ /* 0x0001e8000c10190c */
[----:B------:R0:W-:Y:S02]  /*3b40*/  REDG.E.ADD.STRONG.GPU desc[UR12][R6.64+0x4], R20 ;  /* 0x000004140600798e */ /* 0x0001e4000c12e10c */
.L_x_51:
[----:B------:R-:W-:Y:S05]  /*3b50*/  BSYNC.RECONVERGENT B0 ;  /* 0x0000000000007941 */ /* 0x000fea0003800200 */
.L_x_50:
[----:B------:R-:W-:Y:S01]  /*3b60*/  UIADD3 UR6, UPT, UPT, UR5, 0x2, URZ ;  /* 0x0000000205067890 */ /* 0x000fe2000fffe0ff */
[----:B------:R-:W-:Y:S05]  /*3b70*/  BAR.SYNC.DEFER_BLOCKING 0x0 ;  /* 0x0000000000007b1d */ /* 0x000fea0000010000 */
[----:B------:R-:W-:Y:S01]  /*3b80*/  ISETP.NE.AND P0, PT, R0, UR6, PT ;  /* 0x0000000600007c0c */ /* 0x000fe2000bf05270 */
[----:B------:R-:W-:-:S12]  /*3b90*/  BSSY.RECONVERGENT B0, `(.L_x_53) ;  /* 0x0000013000007945 */ /* 0x000fd80003800200 */
[----:B------:R-:W-:Y:S05]  /*3ba0*/  @P0 BRA `(.L_x_54) ;  /* 0x0000000000440947 */ /* 0x000fea0003800000 */
[----:B------:R-:W-:-:S13]  /*3bb0*/  ISETP.GE.AND P0, PT, R0, UR10, PT ;  /* 0x0000000a00007c0c */ /* 0x000fda000bf06270 */
[----:B------:R-:W-:Y:S05]  /*3bc0*/  @!P0 BRA `(.L_x_55) ;  /* 0x0000000000208947 */ /* 0x000fea0003800000 */
[----:B0-234-:R-:W1:Y:S02]  /*3bd0*/  LDG.E R17, desc[UR12][R10.64] ;  /* 0x0000000c0a117981 */ /* 0x01de64000c1e1900 */
[----:B-1----:R-:W-:-:S05]  /*3be0*/  IMAD.HI R19, R17, 0x68db8bad, RZ ;  /* 0x68db8bad11137827 */ /* 0x002fca00078e02ff */
[----:B------:R-:W-:-:S04]  /*3bf0*/  SHF.R.U32.HI R20, RZ, 0x1f, R19 ;  /* 0x0000001fff147819 */ /* 0x000fc80000011613 */
[----:B------:R-:W-:-:S05]  /*3c00*/  LEA.HI.SX32 R20, R19, R20, 0x14 ;  /* 0x0000001413147211 */ /* 0x000fca00078fa2ff */
[----:B------:R-:W-:-:S05]  /*3c10*/  IMAD R17, R20, -0x2710, R17 ;  /* 0xffffd8f014117824 */ /* 0x000fca00078e0211 */
[----:B------:R0:W-:Y:S04]  /*3c20*/  STG.E desc[UR12][R10.64], R17 ;  /* 0x000000110a007986 */ /* 0x0001e8000c10190c */
[----:B------:R0:W-:Y:S01]  /*3c30*/  REDG.E.ADD.STRONG.GPU desc[UR12][R10.64+0x4], R20 ;  /* 0x000004140a00798e */ /* 0x0001e2000c12e10c */
[----:B------:R-:W-:Y:S05]  /*3c40*/  BRA `(.L_x_54) ;  /* 0x00000000001c7947 */ /* 0x000fea0003800000 */
.L_x_55:
[----:B0-234-:R-:W1:Y:S02]  /*3c50*/  LDG.E R17, desc[UR12][R6.64] ;  /* 0x0000000c06117981 */ /* 0x01de64000c1e1900 */
[----:B-1----:R-:W-:-:S05]  /*3c60*/  IMAD.HI R19, R17, 0x68db8bad, RZ ;  /* 0x68db8bad11137827 */ /* 0x002fca00078e02ff */
[----:B------:R-:W-:-:S04]  /*3c70*/  SHF.R.U32.HI R20, RZ, 0x1f, R19 ;  /* 0x0000001fff147819 */ /* 0x000fc80000011613 */
[----:B------:R-:W-:-:S05]  /*3c80*/  LEA.HI.SX32 R20, R19, R20, 0x14 ;  /* 0x0000001413147211 */ /* 0x000fca00078fa2ff */
[----:B------:R-:W-:-:S05]  /*3c90*/  IMAD R17, R20, -0x2710, R17 ;  /* 0xffffd8f014117824 */ /* 0x000fca00078e0211 */
[----:B------:R0:W-:Y:S04]  /*3ca0*/  STG.E desc[UR12][R6.64], R17 ;  /* 0x0000001106007986 */ /* 0x0001e8000c10190c */
[----:B------:R0:W-:Y:S02]  /*3cb0*/  REDG.E.ADD.STRONG.GPU desc[UR12][R6.64+0x4], R20 ;  /* 0x000004140600798e */ /* 0x0001e4000c12e10c */
.L_x_54:
[----:B------:R-:W-:Y:S05]  /*3cc0*/  BSYNC.RECONVERGENT B0 ;  /* 0x0000000000007941 */ /* 0x000fea0003800200 */
.L_x_53:
        /* <DEDUP_REMOVED lines=15> */
.L_x_58:
[----:B0-234-:R-:W1:Y:S02]  /*3dc0*/  LDG.E R17, desc[UR12][R6.64] ;  /* 0x0000000c06117981 */ /* 0x01de64000c1e1900 */
[----:B-1----:R-:W-:-:S05]  /*3dd0*/  IMAD.HI R19, R17, 0x68db8bad, RZ ;  /* 0x68db8bad11137827 */ /* 0x002fca00078e02ff */
[----:B------:R-:W-:-:S04]  /*3de0*/  SHF.R.U32.HI R20, RZ, 0x1f, R19 ;  /* 0x0000001fff147819 */ /* 0x000fc80000011613 */
[----:B------:R-:W-:-:S05]  /*3df0*/  LEA.HI.SX32 R20, R19, R20, 0x14 ;  /* 0x0000001413147211 */ /* 0x000fca00078fa2ff */
[----:B------:R-:W-:-:S05]  /*3e00*/  IMAD R17, R20, -0x2710, R17 ;  /* 0xffffd8f014117824 */ /* 0x000fca00078e0211 */
[----:B------:R0:W-:Y:S04]  /*3e10*/  STG.E desc[UR12][R6.64], R17 ;  /* 0x0000001106007986 */ /* 0x0001e8000c10190c */
[----:B------:R0:W-:Y:S02]  /*3e20*/  REDG.E.ADD.STRONG.GPU desc[UR12][R6.64+0x4], R20 ;  /* 0x000004140600798e */ /* 0x0001e4000c12e10c */
.L_x_57:
[----:B------:R-:W-:Y:S05]  /*3e30*/  BSYNC.RECONVERGENT B0 ;  /* 0x0000000000007941 */ /* 0x000fea0003800200 */
.L_x_56:
[----:B------:R-:W-:Y:S01]  /*3e40*/  BAR.SYNC.DEFER_BLOCKING 0x0 ;  /* 0x0000000000007b1d */ /* 0x000fe20000010000 */
[----:B------:R-:W-:-:S04]  /*3e50*/  UIADD3 UR5, UPT, UPT, UR5, 0x4, URZ ;  /* 0x0000000405057890 */ /* 0x000fc8000fffe0ff */
[----:B------:R-:W-:-:S09]  /*3e60*/  UISETP.NE.AND UP1, UPT, UR5, UR8, UPT ;  /* 0x000000080500728c */ /* 0x000fd2000bf25270 */
[----:B------:R-:W-:Y:S05]  /*3e70*/  BRA.U UP1, `(.L_x_59) ;  /* 0xfffffff901887547 */ /* 0x000fea000b83ffff */
[----:B------:R-:W-:-:S05]  /*3e80*/  UMOV UR5, UR8 ;  /* 0x0000000800057c82 */ /* 0x000fca0008000000 */
.L_x_46:
[----:B------:R-:W-:Y:S01]  /*3e90*/  ISETP.NE.AND P0, PT, R0, UR5, PT ;  /* 0x0000000500007c0c */ /* 0x000fe2000bf05270 */
[----:B------:R-:W-:-:S12]  /*3ea0*/  BSSY.RECONVERGENT B0, `(.L_x_60) ;  /* 0x0000014000007945 */ /* 0x000fd80003800200 */
[----:B------:R-:W-:Y:S05]  /*3eb0*/  @P0 BRA `(.L_x_61) ;  /* 0x0000000000480947 */ /* 0x000fea0003800000 */
[----:B------:R-:W5:Y:S02]  /*3ec0*/  LDCU UR6, c[0x0][0x3e0] ;  /* 0x00007c00ff0677ac */ /* 0x000f640008000800 */
[----:B-----5:R-:W-:-:S13]  /*3ed0*/  ISETP.GE.AND P0, PT, R0, UR6, PT ;  /* 0x0000000600007c0c */ /* 0x020fda000bf06270 */
        /* <DEDUP_REMOVED lines=9> */
.L_x_62:
[----:B0-234-:R-:W1:Y:S02]  /*3f70*/  LDG.E R17, desc[UR12][R6.64] ;  /* 0x0000000c06117981 */ /* 0x01de64000c1e1900 */
[----:B-1----:R-:W-:-:S05]  /*3f80*/  IMAD.HI R19, R17, 0x68db8bad, RZ ;  /* 0x68db8bad11137827 */ /* 0x002fca00078e02ff */
[----:B------:R-:W-:-:S04]  /*3f90*/  SHF.R.U32.HI R20, RZ, 0x1f, R19 ;  /* 0x0000001fff147819 */ /* 0x000fc80000011613 */
[----:B------:R-:W-:-:S05]  /*3fa0*/  LEA.HI.SX32 R20, R19, R20, 0x14 ;  /* 0x0000001413147211 */ /* 0x000fca00078fa2ff */
[----:B------:R-:W-:-:S05]  /*3fb0*/  IMAD R17, R20, -0x2710, R17 ;  /* 0xffffd8f014117824 */ /* 0x000fca00078e0211 */
[----:B------:R0:W-:Y:S04]  /*3fc0*/  STG.E desc[UR12][R6.64], R17 ;  /* 0x0000001106007986 */ /* 0x0001e8000c10190c */
[----:B------:R0:W-:Y:S02]  /*3fd0*/  REDG.E.ADD.STRONG.GPU desc[UR12][R6.64+0x4], R20 ;  /* 0x000004140600798e */ /* 0x0001e4000c12e10c */
.L_x_61:
[----:B------:R-:W-:Y:S05]  /*3fe0*/  BSYNC.RECONVERGENT B0 ;  /* 0x0000000000007941 */ /* 0x000fea0003800200 */
.L_x_60:
[----:B------:R-:W-:Y:S01]  /*3ff0*/  BAR.SYNC.DEFER_BLOCKING 0x0 ;  /* 0x0000000000007b1d */ /* 0x000fe20000010000 */
[----:B------:R-:W-:-:S13]  /*4000*/  ISETP.NE.AND P0, PT, R18, 0x1, PT ;  /* 0x000000011200780c */ /* 0x000fda0003f05270 */
[----:B------:R-:W-:Y:S05]  /*4010*/  @!P0 BRA `(.L_x_23) ;  /* 0x0000000000c08947 */ /* 0x000fea0003800000 */
[----:B------:R-:W-:Y:S01]  /*4020*/  UIADD3 UR6, UPT, UPT, UR5, 0x1, URZ ;  /* 0x0000000105067890 */ /* 0x000fe2000fffe0ff */
[----:B------:R-:W-:Y:S05]  /*4030*/  BSSY.RECONVERGENT B0, `(.L_x_63) ;  /* 0x0000015000007945 */ /* 0x000fea0003800200 */
[----:B------:R-:W-:-:S13]  /*4040*/  ISETP.NE.AND P0, PT, R0, UR6, PT ;  /* 0x0000000600007c0c */ /* 0x000fda000bf05270 */
[----:B------:R-:W-:Y:S05]  /*4050*/  @P0 BRA `(.L_x_64) ;  /* 0x0000000000480947 */ /* 0x000fea0003800000 */
[----:B------:R-:W5:Y:S02]  /*4060*/  LDCU UR6, c[0x0][0x3e0] ;  /* 0x00007c00ff0677ac */ /* 0x000f640008000800 */
[----:B-----5:R-:W-:-:S13]  /*4070*/  ISETP.GE.AND P0, PT, R0, UR6, PT ;  /* 0x0000000600007c0c */ /* 0x020fda000bf06270 */
[----:B------:R-:W-:Y:S05]  /*4080*/  @!P0 BRA `(.L_x_65) ;  /* 0x0000000000208947 */ /* 0x000fea0003800000 */
[----:B0-234-:R-:W2:Y:S02]  /*4090*/  LDG.E R17, desc[UR12][R10.64] ;  /* 0x0000000c0a117981 */ /* 0x01dea4000c1e1900 */
[----:B--2---:R-:W-:-:S05]  /*40a0*/  IMAD.HI R18, R17, 0x68db8bad, RZ ;  /* 0x68db8bad11127827 */ /* 0x004fca00078e02ff */
[----:B-1----:R-:W-:-:S04]  /*40b0*/  SHF.R.U32.HI R19, RZ, 0x1f, R18 ;  /* 0x0000001fff137819 */ /* 0x002fc80000011612 */
[----:B------:R-:W-:-:S05]  /*40c0*/  LEA.HI.SX32 R19, R18, R19, 0x14 ;  /* 0x0000001312137211 */ /* 0x000fca00078fa2ff */
[----:B------:R-:W-:-:S05]  /*40d0*/  IMAD R17, R19, -0x2710, R17 ;  /* 0xffffd8f013117824 */ /* 0x000fca00078e0211 */
[----:B------:R0:W-:Y:S04]  /*40e0*/  STG.E desc[UR12][R10.64], R17 ;  /* 0x000000110a007986 */ /* 0x0001e8000c10190c */
[----:B------:R0:W-:Y:S01]  /*40f0*/  REDG.E.ADD.STRONG.GPU desc[UR12][R10.64+0x4], R19 ;  /* 0x000004130a00798e */ /* 0x0001e2000c12e10c */
[----:B------:R-:W-:Y:S05]  /*4100*/  BRA `(.L_x_64) ;  /* 0x00000000001c7947 */ /* 0x000fea0003800000 */
.L_x_65:
[----:B0-234-:R-:W2:Y:S02]  /*4110*/  LDG.E R17, desc[UR12][R6.64] ;  /* 0x0000000c06117981 */ /* 0x01dea4000c1e1900 */
[----:B--2---:R-:W-:-:S05]  /*4120*/  IMAD.HI R18, R17, 0x68db8bad, RZ ;  /* 0x68db8bad11127827 */ /* 0x004fca00078e02ff */
[----:B-1----:R-:W-:-:S04]  /*4130*/  SHF.R.U32.HI R19, RZ, 0x1f, R18 ;  /* 0x0000001fff137819 */ /* 0x002fc80000011612 */
[----:B------:R-:W-:-:S05]  /*4140*/  LEA.HI.SX32 R19, R18, R19, 0x14 ;  /* 0x0000001312137211 */ /* 0x000fca00078fa2ff */
[----:B------:R-:W-:-:S05]  /*4150*/  IMAD R17, R19, -0x2710, R17 ;  /* 0xffffd8f013117824 */ /* 0x000fca00078e0211 */
[----:B------:R0:W-:Y:S04]  /*4160*/  STG.E desc[UR12][R6.64], R17 ;  /* 0x0000001106007986 */ /* 0x0001e8000c10190c */
[----:B------:R0:W-:Y:S02]  /*4170*/  REDG.E.ADD.STRONG.GPU desc[UR12][R6.64+0x4], R19 ;  /* 0x000004130600798e */ /* 0x0001e4000c12e10c */
.L_x_64:
[----:B------:R-:W-:Y:S05]  /*4180*/  BSYNC.RECONVERGENT B0 ;  /* 0x0000000000007941 */ /* 0x000fea0003800200 */
.L_x_63:
[----:B------:R-:W-:Y:S01]  /*4190*/  UIADD3 UR6, UPT, UPT, UR5, 0x2, URZ ;  /* 0x0000000205067890 */ /* 0x000fe2000fffe0ff */
[----:B------:R-:W-:Y:S05]  /*41a0*/  BAR.SYNC.DEFER_BLOCKING 0x0 ;  /* 0x0000000000007b1d */ /* 0x000fea0000010000 */
[----:B------:R-:W-:Y:S01]  /*41b0*/  ISETP.NE.AND P0, PT, R0, UR6, PT ;  /* 0x0000000600007c0c */ /* 0x000fe2000bf05270 */
[----:B------:R-:W-:-:S12]  /*41c0*/  BSSY.RECONVERGENT B0, `(.L_x_66) ;  /* 0x0000014000007945 */ /* 0x000fd80003800200 */
        /* <DEDUP_REMOVED lines=12> */
.L_x_68:
[----:B0-234-:R-:W2:Y:S02]  /*4290*/  LDG.E R17, desc[UR12][R6.64] ;  /* 0x0000000c06117981 */ /* 0x01dea4000c1e1900 */
[----:B--2---:R-:W-:-:S05]  /*42a0*/  IMAD.HI R18, R17, 0x68db8bad, RZ ;  /* 0x68db8bad11127827 */ /* 0x004fca00078e02ff */
[----:B-1----:R-:W-:-:S04]  /*42b0*/  SHF.R.U32.HI R19, RZ, 0x1f, R18 ;  /* 0x0000001fff137819 */ /* 0x002fc80000011612 */
[----:B------:R-:W-:-:S05]  /*42c0*/  LEA.HI.SX32 R19, R18, R19, 0x14 ;  /* 0x0000001312137211 */ /* 0x000fca00078fa2ff */
[----:B------:R-:W-:-:S05]  /*42d0*/  IMAD R17, R19, -0x2710, R17 ;  /* 0xffffd8f013117824 */ /* 0x000fca00078e0211 */
[----:B------:R0:W-:Y:S04]  /*42e0*/  STG.E desc[UR12][R6.64], R17 ;  /* 0x0000001106007986 */ /* 0x0001e8000c10190c */
[----:B------:R0:W-:Y:S02]  /*42f0*/  REDG.E.ADD.STRONG.GPU desc[UR12][R6.64+0x4], R19 ;  /* 0x000004130600798e */ /* 0x0001e4000c12e10c */
.L_x_67:
[----:B------:R-:W-:Y:S05]  /*4300*/  BSYNC.RECONVERGENT B0 ;  /* 0x0000000000007941 */ /* 0x000fea0003800200 */
.L_x_66:
[----:B------:R-:W-:Y:S06]  /*4310*/  BAR.SYNC.DEFER_BLOCKING 0x0 ;  /* 0x0000000000007b1d */ /* 0x000fec0000010000 */
.L_x_23:
[----:B------:R-:W5:Y:S02]  /*4320*/  LDCU UR6, c[0x0][0x3e0] ;  /* 0x00007c00ff0677ac */ /* 0x000f640008000800 */
[----:B-----5:R-:W-:-:S13]  /*4330*/  ISETP.GE.AND P0, PT, R0, UR6, PT ;  /* 0x0000000600007c0c */ /* 0x020fda000bf06270 */
[----:B0-234-:R-:W2:Y:S01]  /*4340*/  @!P0 LDG.E R17, desc[UR12][R4.64] ;  /* 0x0000000c04118981 */ /* 0x01dea2000c1e1900 */
[----:B-1----:R-:W0:Y:S08]  /*4350*/  @!P0 LDC.64 R18, c[0x0][0x380] ;  /* 0x0000e000ff128b82 */ /* 0x002e300000000a00 */
[----:B------:R-:W1:Y:S08]  /*4360*/  @!P0 LDC.64 R20, c[0x0][0x390] ;  /* 0x0000e400ff148b82 */ /* 0x000e700000000a00 */
[----:B------:R-:W3:Y:S01]  /*4370*/  @P0 LDC.64 R22, c[0x0][0x388] ;  /* 0x0000e200ff160b82 */ /* 0x000ee20000000a00 */
[----:B0-----:R-:W-:-:S05]  /*4380*/  @!P0 IMAD.WIDE.U32 R18, R0, 0x4, R18 ;  /* 0x0000000400128825 */ /* 0x001fca00078e0012 */
[----:B--2---:R2:W-:Y:S04]  /*4390*/  @!P0 STG.E desc[UR12][R18.64], R17 ;  /* 0x0000001112008986 */ /* 0x0045e8000c10190c */
[----:B------:R-:W4:Y:S01]  /*43a0*/  @!P0 LDG.E R25, desc[UR12][R6.64] ;  /* 0x0000000c06198981 */ /* 0x000f22000c1e1900 */
[C---:B-1----:R-:W-:Y:S01]  /*43b0*/  @!P0 IMAD.WIDE.U32 R20, R0.reuse, 0x4, R20 ;  /* 0x0000000400148825 */ /* 0x042fe200078e0014 */
[----:B------:R-:W-:Y:S01]  /*43c0*/  @P0 IADD3 R29, PT, PT, R0, -UR6, RZ ;  /* 0x80000006001d0c10 */ /* 0x000fe2000fffe0ff */
[----:B------:R-:W0:Y:S03]  /*43d0*/  @P0 LDC.64 R18, c[0x0][0x398] ;  /* 0x0000e600ff120b82 */ /* 0x000e260000000a00 */
[----:B----4-:R2:W-:Y:S04]  /*43e0*/  @!P0 STG.E desc[UR12][R20.64], R25 ;  /* 0x0000001914008986 */ /* 0x0105e8000c10190c */
[----:B------:R-:W4:Y:S01]  /*43f0*/  @P0 LDG.E R27, desc[UR12][R2.64] ;  /* 0x0000000c021b0981 */ /* 0x000f22000c1e1900 */
[----:B---3--:R-:W-:-:S05]  /*4400*/  @P0 IMAD.WIDE R4, R29, 0x4, R22 ;  /* 0x000000041d040825 */ /* 0x008fca00078e0216 */
[----:B----4-:R2:W-:Y:S04]  /*4410*/  @P0 STG.E desc[UR12][R4.64], R27 ;  /* 0x0000001b04000986 */ /* 0x0105e8000c10190c */
[----:B------:R-:W3:Y:S01]  /*4420*/  @P0 LDG.E R23, desc[UR12][R10.64] ;  /* 0x0000000c0a170981 */ /* 0x000ee2000c1e1900 */
[----:B0-----:R-:W-:-:S05]  /*4430*/  @P0 IMAD.WIDE R6, R29, 0x4, R18 ;  /* 0x000000041d060825 */ /* 0x001fca00078e0212 */
[----:B---3--:R2:W-:Y:S02]  /*4440*/  @P0 STG.E desc[UR12][R6.64], R23 ;  /* 0x0000001706000986 */ /* 0x0085e4000c10190c */
.L_x_22:
[----:B------:R-:W-:Y:S05]  /*4450*/  WARPSYNC.ALL ;  /* 0x0000000000007948 */ /* 0x000fea0003800000 */
[----:B------:R-:W-:Y:S06]  /*4460*/  BAR.SYNC.DEFER_BLOCKING 0x0 ;  /* 0x0000000000007b1d */ /* 0x000fec0000010000 */
[----:B------:R-:W-:Y:S05]  /*4470*/  BRA.U UP0, `(.L_x_69) ;  /* 0xffffffbd007c7547 */ /* 0x000fea000b83ffff */
[----:B------:R-:W-:Y:S05]  /*4480*/  EXIT ;  /* 0x000000000000794d */ /* 0x000fea0003800000 */
.L_x_70:
[----:B------:R-:W-:-:S00]  /*4490*/  BRA `(.L_x_70) ;  /* 0xfffffffc00fc7947 */ /* 0x000fc0000383ffff */
[----:B------:R-:W-:-:S00]  /*44a0*/  NOP ;  /* 0x0000000000007918 */ /* 0x000fc00000000000 */
        /* <DEDUP_REMOVED lines=13> */
.L_x_71:


//--------------------- .nv.shared._Z13computeNextXYPiS_S_S_S_S_S_S_S_S_S_S_ii --------------------------
	.section	.nv.shared._Z13computeNextXYPiS_S_S_S_S_S_S_S_S_S_S_ii,"aw",@nobits
	.sectionflags	@""
	.align	16
	.zero		1024


//--------------------- .nv.shared.reserved.0     --------------------------
	.section	.nv.shared.reserved.0,"aw",@nobits
	.weak		__nv_reservedSMEM_offset_0_alias
	.size		__nv_reservedSMEM_offset_0_alias, 0, 64
	.other		__nv_reservedSMEM_offset_0_alias,@"STO_CUDA_RESERVED_SHARED STV_DEFAULT"
__nv_reservedSMEM_offset_0_alias:
	.zero		0
	.zero		64


//--------------------- .nv.constant0._Z13computeNextXYPiS_S_S_S_S_S_S_S_S_S_S_ii --------------------------
	.section	.nv.constant0._Z13computeNextXYPiS_S_S_S_S_S_S_S_S_S_S_ii,"a",@progbits
	.sectionflags	@""
	.align	4
.nv.constant0._Z13computeNextXYPiS_S_S_S_S_S_S_S_S_S_S_ii:
	.zero		1000


//--------------------- SYMBOLS --------------------------

	.type		.nv.reservedSmem.offset0,@object
	.size		.nv.reservedSmem.offset0,0x4
	.type		.nv.reservedSmem.cap,@object
	.size		.nv.reservedSmem.cap,0x4
